//
// Generated by NVIDIA NVVM Compiler
//
// Compiler Build ID: CL-36424714
// Cuda compilation tools, release 13.0, V13.0.88
// Based on NVVM 20.0.0
//

.version 9.0
.target sm_100
.address_size 64

	// .globl	_Z10firstStagePiS_ii
.global .align 4 .b8 temp[1048576];
// _ZZ11secondStagevE4scan has been demoted

.visible .entry _Z10firstStagePiS_ii(
	.param .u64 .ptr .align 1 _Z10firstStagePiS_ii_param_0,
	.param .u64 .ptr .align 1 _Z10firstStagePiS_ii_param_1,
	.param .u32 _Z10firstStagePiS_ii_param_2,
	.param .u32 _Z10firstStagePiS_ii_param_3
)
{
	.reg .b32 	%r<523>;
	.reg .b64 	%rd<522>;

	ld.param.u64 	%rd1, [_Z10firstStagePiS_ii_param_0];
	ld.param.u64 	%rd2, [_Z10firstStagePiS_ii_param_1];
	ld.param.u32 	%r1, [_Z10firstStagePiS_ii_param_2];
	cvta.to.global.u64 	%rd3, %rd2;
	cvta.to.global.u64 	%rd4, %rd1;
	mov.u32 	%r2, %ctaid.x;
	mov.u32 	%r3, %ntid.x;
	mov.u32 	%r4, %tid.x;
	mad.lo.s32 	%r5, %r2, %r3, %r4;
	mov.u32 	%r6, %ctaid.y;
	mul.lo.s32 	%r7, %r6, %r1;
	shl.b32 	%r8, %r7, 8;
	add.s32 	%r9, %r8, %r5;
	mul.wide.s32 	%rd5, %r9, 4;
	add.s64 	%rd6, %rd4, %rd5;
	ld.global.u32 	%r10, [%rd6];
	add.s64 	%rd7, %rd3, %rd5;
	st.global.u32 	[%rd7], %r10;
	mul.wide.s32 	%rd8, %r1, 4;
	add.s64 	%rd9, %rd6, %rd8;
	ld.global.u32 	%r11, [%rd9];
	add.s32 	%r12, %r11, %r10;
	add.s64 	%rd10, %rd7, %rd8;
	st.global.u32 	[%rd10], %r12;
	add.s64 	%rd11, %rd9, %rd8;
	ld.global.u32 	%r13, [%rd11];
	add.s32 	%r14, %r13, %r12;
	add.s64 	%rd12, %rd10, %rd8;
	st.global.u32 	[%rd12], %r14;
	add.s64 	%rd13, %rd11, %rd8;
	ld.global.u32 	%r15, [%rd13];
	add.s32 	%r16, %r15, %r14;
	add.s64 	%rd14, %rd12, %rd8;
	st.global.u32 	[%rd14], %r16;
	add.s64 	%rd15, %rd13, %rd8;
	ld.global.u32 	%r17, [%rd15];
	add.s32 	%r18, %r17, %r16;
	add.s64 	%rd16, %rd14, %rd8;
	st.global.u32 	[%rd16], %r18;
	add.s64 	%rd17, %rd15, %rd8;
	ld.global.u32 	%r19, [%rd17];
	add.s32 	%r20, %r19, %r18;
	add.s64 	%rd18, %rd16, %rd8;
	st.global.u32 	[%rd18], %r20;
	add.s64 	%rd19, %rd17, %rd8;
	ld.global.u32 	%r21, [%rd19];
	add.s32 	%r22, %r21, %r20;
	add.s64 	%rd20, %rd18, %rd8;
	st.global.u32 	[%rd20], %r22;
	add.s64 	%rd21, %rd19, %rd8;
	ld.global.u32 	%r23, [%rd21];
	add.s32 	%r24, %r23, %r22;
	add.s64 	%rd22, %rd20, %rd8;
	st.global.u32 	[%rd22], %r24;
	add.s64 	%rd23, %rd21, %rd8;
	ld.global.u32 	%r25, [%rd23];
	add.s32 	%r26, %r25, %r24;
	add.s64 	%rd24, %rd22, %rd8;
	st.global.u32 	[%rd24], %r26;
	add.s64 	%rd25, %rd23, %rd8;
	ld.global.u32 	%r27, [%rd25];
	add.s32 	%r28, %r27, %r26;
	add.s64 	%rd26, %rd24, %rd8;
	st.global.u32 	[%rd26], %r28;
	add.s64 	%rd27, %rd25, %rd8;
	ld.global.u32 	%r29, [%rd27];
	add.s32 	%r30, %r29, %r28;
	add.s64 	%rd28, %rd26, %rd8;
	st.global.u32 	[%rd28], %r30;
	add.s64 	%rd29, %rd27, %rd8;
	ld.global.u32 	%r31, [%rd29];
	add.s32 	%r32, %r31, %r30;
	add.s64 	%rd30, %rd28, %rd8;
	st.global.u32 	[%rd30], %r32;
	add.s64 	%rd31, %rd29, %rd8;
	ld.global.u32 	%r33, [%rd31];
	add.s32 	%r34, %r33, %r32;
	add.s64 	%rd32, %rd30, %rd8;
	st.global.u32 	[%rd32], %r34;
	add.s64 	%rd33, %rd31, %rd8;
	ld.global.u32 	%r35, [%rd33];
	add.s32 	%r36, %r35, %r34;
	add.s64 	%rd34, %rd32, %rd8;
	st.global.u32 	[%rd34], %r36;
	add.s64 	%rd35, %rd33, %rd8;
	ld.global.u32 	%r37, [%rd35];
	add.s32 	%r38, %r37, %r36;
	add.s64 	%rd36, %rd34, %rd8;
	st.global.u32 	[%rd36], %r38;
	add.s64 	%rd37, %rd35, %rd8;
	ld.global.u32 	%r39, [%rd37];
	add.s32 	%r40, %r39, %r38;
	add.s64 	%rd38, %rd36, %rd8;
	st.global.u32 	[%rd38], %r40;
	add.s64 	%rd39, %rd37, %rd8;
	ld.global.u32 	%r41, [%rd39];
	add.s32 	%r42, %r41, %r40;
	add.s64 	%rd40, %rd38, %rd8;
	st.global.u32 	[%rd40], %r42;
	add.s64 	%rd41, %rd39, %rd8;
	ld.global.u32 	%r43, [%rd41];
	add.s32 	%r44, %r43, %r42;
	add.s64 	%rd42, %rd40, %rd8;
	st.global.u32 	[%rd42], %r44;
	add.s64 	%rd43, %rd41, %rd8;
	ld.global.u32 	%r45, [%rd43];
	add.s32 	%r46, %r45, %r44;
	add.s64 	%rd44, %rd42, %rd8;
	st.global.u32 	[%rd44], %r46;
	add.s64 	%rd45, %rd43, %rd8;
	ld.global.u32 	%r47, [%rd45];
	add.s32 	%r48, %r47, %r46;
	add.s64 	%rd46, %rd44, %rd8;
	st.global.u32 	[%rd46], %r48;
	add.s64 	%rd47, %rd45, %rd8;
	ld.global.u32 	%r49, [%rd47];
	add.s32 	%r50, %r49, %r48;
	add.s64 	%rd48, %rd46, %rd8;
	st.global.u32 	[%rd48], %r50;
	add.s64 	%rd49, %rd47, %rd8;
	ld.global.u32 	%r51, [%rd49];
	add.s32 	%r52, %r51, %r50;
	add.s64 	%rd50, %rd48, %rd8;
	st.global.u32 	[%rd50], %r52;
	add.s64 	%rd51, %rd49, %rd8;
	ld.global.u32 	%r53, [%rd51];
	add.s32 	%r54, %r53, %r52;
	add.s64 	%rd52, %rd50, %rd8;
	st.global.u32 	[%rd52], %r54;
	add.s64 	%rd53, %rd51, %rd8;
	ld.global.u32 	%r55, [%rd53];
	add.s32 	%r56, %r55, %r54;
	add.s64 	%rd54, %rd52, %rd8;
	st.global.u32 	[%rd54], %r56;
	add.s64 	%rd55, %rd53, %rd8;
	ld.global.u32 	%r57, [%rd55];
	add.s32 	%r58, %r57, %r56;
	add.s64 	%rd56, %rd54, %rd8;
	st.global.u32 	[%rd56], %r58;
	add.s64 	%rd57, %rd55, %rd8;
	ld.global.u32 	%r59, [%rd57];
	add.s32 	%r60, %r59, %r58;
	add.s64 	%rd58, %rd56, %rd8;
	st.global.u32 	[%rd58], %r60;
	add.s64 	%rd59, %rd57, %rd8;
	ld.global.u32 	%r61, [%rd59];
	add.s32 	%r62, %r61, %r60;
	add.s64 	%rd60, %rd58, %rd8;
	st.global.u32 	[%rd60], %r62;
	add.s64 	%rd61, %rd59, %rd8;
	ld.global.u32 	%r63, [%rd61];
	add.s32 	%r64, %r63, %r62;
	add.s64 	%rd62, %rd60, %rd8;
	st.global.u32 	[%rd62], %r64;
	add.s64 	%rd63, %rd61, %rd8;
	ld.global.u32 	%r65, [%rd63];
	add.s32 	%r66, %r65, %r64;
	add.s64 	%rd64, %rd62, %rd8;
	st.global.u32 	[%rd64], %r66;
	add.s64 	%rd65, %rd63, %rd8;
	ld.global.u32 	%r67, [%rd65];
	add.s32 	%r68, %r67, %r66;
	add.s64 	%rd66, %rd64, %rd8;
	st.global.u32 	[%rd66], %r68;
	add.s64 	%rd67, %rd65, %rd8;
	ld.global.u32 	%r69, [%rd67];
	add.s32 	%r70, %r69, %r68;
	add.s64 	%rd68, %rd66, %rd8;
	st.global.u32 	[%rd68], %r70;
	add.s64 	%rd69, %rd67, %rd8;
	ld.global.u32 	%r71, [%rd69];
	add.s32 	%r72, %r71, %r70;
	add.s64 	%rd70, %rd68, %rd8;
	st.global.u32 	[%rd70], %r72;
	add.s64 	%rd71, %rd69, %rd8;
	ld.global.u32 	%r73, [%rd71];
	add.s32 	%r74, %r73, %r72;
	add.s64 	%rd72, %rd70, %rd8;
	st.global.u32 	[%rd72], %r74;
	add.s64 	%rd73, %rd71, %rd8;
	ld.global.u32 	%r75, [%rd73];
	add.s32 	%r76, %r75, %r74;
	add.s64 	%rd74, %rd72, %rd8;
	st.global.u32 	[%rd74], %r76;
	add.s64 	%rd75, %rd73, %rd8;
	ld.global.u32 	%r77, [%rd75];
	add.s32 	%r78, %r77, %r76;
	add.s64 	%rd76, %rd74, %rd8;
	st.global.u32 	[%rd76], %r78;
	add.s64 	%rd77, %rd75, %rd8;
	ld.global.u32 	%r79, [%rd77];
	add.s32 	%r80, %r79, %r78;
	add.s64 	%rd78, %rd76, %rd8;
	st.global.u32 	[%rd78], %r80;
	add.s64 	%rd79, %rd77, %rd8;
	ld.global.u32 	%r81, [%rd79];
	add.s32 	%r82, %r81, %r80;
	add.s64 	%rd80, %rd78, %rd8;
	st.global.u32 	[%rd80], %r82;
	add.s64 	%rd81, %rd79, %rd8;
	ld.global.u32 	%r83, [%rd81];
	add.s32 	%r84, %r83, %r82;
	add.s64 	%rd82, %rd80, %rd8;
	st.global.u32 	[%rd82], %r84;
	add.s64 	%rd83, %rd81, %rd8;
	ld.global.u32 	%r85, [%rd83];
	add.s32 	%r86, %r85, %r84;
	add.s64 	%rd84, %rd82, %rd8;
	st.global.u32 	[%rd84], %r86;
	add.s64 	%rd85, %rd83, %rd8;
	ld.global.u32 	%r87, [%rd85];
	add.s32 	%r88, %r87, %r86;
	add.s64 	%rd86, %rd84, %rd8;
	st.global.u32 	[%rd86], %r88;
	add.s64 	%rd87, %rd85, %rd8;
	ld.global.u32 	%r89, [%rd87];
	add.s32 	%r90, %r89, %r88;
	add.s64 	%rd88, %rd86, %rd8;
	st.global.u32 	[%rd88], %r90;
	add.s64 	%rd89, %rd87, %rd8;
	ld.global.u32 	%r91, [%rd89];
	add.s32 	%r92, %r91, %r90;
	add.s64 	%rd90, %rd88, %rd8;
	st.global.u32 	[%rd90], %r92;
	add.s64 	%rd91, %rd89, %rd8;
	ld.global.u32 	%r93, [%rd91];
	add.s32 	%r94, %r93, %r92;
	add.s64 	%rd92, %rd90, %rd8;
	st.global.u32 	[%rd92], %r94;
	add.s64 	%rd93, %rd91, %rd8;
	ld.global.u32 	%r95, [%rd93];
	add.s32 	%r96, %r95, %r94;
	add.s64 	%rd94, %rd92, %rd8;
	st.global.u32 	[%rd94], %r96;
	add.s64 	%rd95, %rd93, %rd8;
	ld.global.u32 	%r97, [%rd95];
	add.s32 	%r98, %r97, %r96;
	add.s64 	%rd96, %rd94, %rd8;
	st.global.u32 	[%rd96], %r98;
	add.s64 	%rd97, %rd95, %rd8;
	ld.global.u32 	%r99, [%rd97];
	add.s32 	%r100, %r99, %r98;
	add.s64 	%rd98, %rd96, %rd8;
	st.global.u32 	[%rd98], %r100;
	add.s64 	%rd99, %rd97, %rd8;
	ld.global.u32 	%r101, [%rd99];
	add.s32 	%r102, %r101, %r100;
	add.s64 	%rd100, %rd98, %rd8;
	st.global.u32 	[%rd100], %r102;
	add.s64 	%rd101, %rd99, %rd8;
	ld.global.u32 	%r103, [%rd101];
	add.s32 	%r104, %r103, %r102;
	add.s64 	%rd102, %rd100, %rd8;
	st.global.u32 	[%rd102], %r104;
	add.s64 	%rd103, %rd101, %rd8;
	ld.global.u32 	%r105, [%rd103];
	add.s32 	%r106, %r105, %r104;
	add.s64 	%rd104, %rd102, %rd8;
	st.global.u32 	[%rd104], %r106;
	add.s64 	%rd105, %rd103, %rd8;
	ld.global.u32 	%r107, [%rd105];
	add.s32 	%r108, %r107, %r106;
	add.s64 	%rd106, %rd104, %rd8;
	st.global.u32 	[%rd106], %r108;
	add.s64 	%rd107, %rd105, %rd8;
	ld.global.u32 	%r109, [%rd107];
	add.s32 	%r110, %r109, %r108;
	add.s64 	%rd108, %rd106, %rd8;
	st.global.u32 	[%rd108], %r110;
	add.s64 	%rd109, %rd107, %rd8;
	ld.global.u32 	%r111, [%rd109];
	add.s32 	%r112, %r111, %r110;
	add.s64 	%rd110, %rd108, %rd8;
	st.global.u32 	[%rd110], %r112;
	add.s64 	%rd111, %rd109, %rd8;
	ld.global.u32 	%r113, [%rd111];
	add.s32 	%r114, %r113, %r112;
	add.s64 	%rd112, %rd110, %rd8;
	st.global.u32 	[%rd112], %r114;
	add.s64 	%rd113, %rd111, %rd8;
	ld.global.u32 	%r115, [%rd113];
	add.s32 	%r116, %r115, %r114;
	add.s64 	%rd114, %rd112, %rd8;
	st.global.u32 	[%rd114], %r116;
	add.s64 	%rd115, %rd113, %rd8;
	ld.global.u32 	%r117, [%rd115];
	add.s32 	%r118, %r117, %r116;
	add.s64 	%rd116, %rd114, %rd8;
	st.global.u32 	[%rd116], %r118;
	add.s64 	%rd117, %rd115, %rd8;
	ld.global.u32 	%r119, [%rd117];
	add.s32 	%r120, %r119, %r118;
	add.s64 	%rd118, %rd116, %rd8;
	st.global.u32 	[%rd118], %r120;
	add.s64 	%rd119, %rd117, %rd8;
	ld.global.u32 	%r121, [%rd119];
	add.s32 	%r122, %r121, %r120;
	add.s64 	%rd120, %rd118, %rd8;
	st.global.u32 	[%rd120], %r122;
	add.s64 	%rd121, %rd119, %rd8;
	ld.global.u32 	%r123, [%rd121];
	add.s32 	%r124, %r123, %r122;
	add.s64 	%rd122, %rd120, %rd8;
	st.global.u32 	[%rd122], %r124;
	add.s64 	%rd123, %rd121, %rd8;
	ld.global.u32 	%r125, [%rd123];
	add.s32 	%r126, %r125, %r124;
	add.s64 	%rd124, %rd122, %rd8;
	st.global.u32 	[%rd124], %r126;
	add.s64 	%rd125, %rd123, %rd8;
	ld.global.u32 	%r127, [%rd125];
	add.s32 	%r128, %r127, %r126;
	add.s64 	%rd126, %rd124, %rd8;
	st.global.u32 	[%rd126], %r128;
	add.s64 	%rd127, %rd125, %rd8;
	ld.global.u32 	%r129, [%rd127];
	add.s32 	%r130, %r129, %r128;
	add.s64 	%rd128, %rd126, %rd8;
	st.global.u32 	[%rd128], %r130;
	add.s64 	%rd129, %rd127, %rd8;
	ld.global.u32 	%r131, [%rd129];
	add.s32 	%r132, %r131, %r130;
	add.s64 	%rd130, %rd128, %rd8;
	st.global.u32 	[%rd130], %r132;
	add.s64 	%rd131, %rd129, %rd8;
	ld.global.u32 	%r133, [%rd131];
	add.s32 	%r134, %r133, %r132;
	add.s64 	%rd132, %rd130, %rd8;
	st.global.u32 	[%rd132], %r134;
	add.s64 	%rd133, %rd131, %rd8;
	ld.global.u32 	%r135, [%rd133];
	add.s32 	%r136, %r135, %r134;
	add.s64 	%rd134, %rd132, %rd8;
	st.global.u32 	[%rd134], %r136;
	add.s64 	%rd135, %rd133, %rd8;
	ld.global.u32 	%r137, [%rd135];
	add.s32 	%r138, %r137, %r136;
	add.s64 	%rd136, %rd134, %rd8;
	st.global.u32 	[%rd136], %r138;
	add.s64 	%rd137, %rd135, %rd8;
	ld.global.u32 	%r139, [%rd137];
	add.s32 	%r140, %r139, %r138;
	add.s64 	%rd138, %rd136, %rd8;
	st.global.u32 	[%rd138], %r140;
	add.s64 	%rd139, %rd137, %rd8;
	ld.global.u32 	%r141, [%rd139];
	add.s32 	%r142, %r141, %r140;
	add.s64 	%rd140, %rd138, %rd8;
	st.global.u32 	[%rd140], %r142;
	add.s64 	%rd141, %rd139, %rd8;
	ld.global.u32 	%r143, [%rd141];
	add.s32 	%r144, %r143, %r142;
	add.s64 	%rd142, %rd140, %rd8;
	st.global.u32 	[%rd142], %r144;
	add.s64 	%rd143, %rd141, %rd8;
	ld.global.u32 	%r145, [%rd143];
	add.s32 	%r146, %r145, %r144;
	add.s64 	%rd144, %rd142, %rd8;
	st.global.u32 	[%rd144], %r146;
	add.s64 	%rd145, %rd143, %rd8;
	ld.global.u32 	%r147, [%rd145];
	add.s32 	%r148, %r147, %r146;
	add.s64 	%rd146, %rd144, %rd8;
	st.global.u32 	[%rd146], %r148;
	add.s64 	%rd147, %rd145, %rd8;
	ld.global.u32 	%r149, [%rd147];
	add.s32 	%r150, %r149, %r148;
	add.s64 	%rd148, %rd146, %rd8;
	st.global.u32 	[%rd148], %r150;
	add.s64 	%rd149, %rd147, %rd8;
	ld.global.u32 	%r151, [%rd149];
	add.s32 	%r152, %r151, %r150;
	add.s64 	%rd150, %rd148, %rd8;
	st.global.u32 	[%rd150], %r152;
	add.s64 	%rd151, %rd149, %rd8;
	ld.global.u32 	%r153, [%rd151];
	add.s32 	%r154, %r153, %r152;
	add.s64 	%rd152, %rd150, %rd8;
	st.global.u32 	[%rd152], %r154;
	add.s64 	%rd153, %rd151, %rd8;
	ld.global.u32 	%r155, [%rd153];
	add.s32 	%r156, %r155, %r154;
	add.s64 	%rd154, %rd152, %rd8;
	st.global.u32 	[%rd154], %r156;
	add.s64 	%rd155, %rd153, %rd8;
	ld.global.u32 	%r157, [%rd155];
	add.s32 	%r158, %r157, %r156;
	add.s64 	%rd156, %rd154, %rd8;
	st.global.u32 	[%rd156], %r158;
	add.s64 	%rd157, %rd155, %rd8;
	ld.global.u32 	%r159, [%rd157];
	add.s32 	%r160, %r159, %r158;
	add.s64 	%rd158, %rd156, %rd8;
	st.global.u32 	[%rd158], %r160;
	add.s64 	%rd159, %rd157, %rd8;
	ld.global.u32 	%r161, [%rd159];
	add.s32 	%r162, %r161, %r160;
	add.s64 	%rd160, %rd158, %rd8;
	st.global.u32 	[%rd160], %r162;
	add.s64 	%rd161, %rd159, %rd8;
	ld.global.u32 	%r163, [%rd161];
	add.s32 	%r164, %r163, %r162;
	add.s64 	%rd162, %rd160, %rd8;
	st.global.u32 	[%rd162], %r164;
	add.s64 	%rd163, %rd161, %rd8;
	ld.global.u32 	%r165, [%rd163];
	add.s32 	%r166, %r165, %r164;
	add.s64 	%rd164, %rd162, %rd8;
	st.global.u32 	[%rd164], %r166;
	add.s64 	%rd165, %rd163, %rd8;
	ld.global.u32 	%r167, [%rd165];
	add.s32 	%r168, %r167, %r166;
	add.s64 	%rd166, %rd164, %rd8;
	st.global.u32 	[%rd166], %r168;
	add.s64 	%rd167, %rd165, %rd8;
	ld.global.u32 	%r169, [%rd167];
	add.s32 	%r170, %r169, %r168;
	add.s64 	%rd168, %rd166, %rd8;
	st.global.u32 	[%rd168], %r170;
	add.s64 	%rd169, %rd167, %rd8;
	ld.global.u32 	%r171, [%rd169];
	add.s32 	%r172, %r171, %r170;
	add.s64 	%rd170, %rd168, %rd8;
	st.global.u32 	[%rd170], %r172;
	add.s64 	%rd171, %rd169, %rd8;
	ld.global.u32 	%r173, [%rd171];
	add.s32 	%r174, %r173, %r172;
	add.s64 	%rd172, %rd170, %rd8;
	st.global.u32 	[%rd172], %r174;
	add.s64 	%rd173, %rd171, %rd8;
	ld.global.u32 	%r175, [%rd173];
	add.s32 	%r176, %r175, %r174;
	add.s64 	%rd174, %rd172, %rd8;
	st.global.u32 	[%rd174], %r176;
	add.s64 	%rd175, %rd173, %rd8;
	ld.global.u32 	%r177, [%rd175];
	add.s32 	%r178, %r177, %r176;
	add.s64 	%rd176, %rd174, %rd8;
	st.global.u32 	[%rd176], %r178;
	add.s64 	%rd177, %rd175, %rd8;
	ld.global.u32 	%r179, [%rd177];
	add.s32 	%r180, %r179, %r178;
	add.s64 	%rd178, %rd176, %rd8;
	st.global.u32 	[%rd178], %r180;
	add.s64 	%rd179, %rd177, %rd8;
	ld.global.u32 	%r181, [%rd179];
	add.s32 	%r182, %r181, %r180;
	add.s64 	%rd180, %rd178, %rd8;
	st.global.u32 	[%rd180], %r182;
	add.s64 	%rd181, %rd179, %rd8;
	ld.global.u32 	%r183, [%rd181];
	add.s32 	%r184, %r183, %r182;
	add.s64 	%rd182, %rd180, %rd8;
	st.global.u32 	[%rd182], %r184;
	add.s64 	%rd183, %rd181, %rd8;
	ld.global.u32 	%r185, [%rd183];
	add.s32 	%r186, %r185, %r184;
	add.s64 	%rd184, %rd182, %rd8;
	st.global.u32 	[%rd184], %r186;
	add.s64 	%rd185, %rd183, %rd8;
	ld.global.u32 	%r187, [%rd185];
	add.s32 	%r188, %r187, %r186;
	add.s64 	%rd186, %rd184, %rd8;
	st.global.u32 	[%rd186], %r188;
	add.s64 	%rd187, %rd185, %rd8;
	ld.global.u32 	%r189, [%rd187];
	add.s32 	%r190, %r189, %r188;
	add.s64 	%rd188, %rd186, %rd8;
	st.global.u32 	[%rd188], %r190;
	add.s64 	%rd189, %rd187, %rd8;
	ld.global.u32 	%r191, [%rd189];
	add.s32 	%r192, %r191, %r190;
	add.s64 	%rd190, %rd188, %rd8;
	st.global.u32 	[%rd190], %r192;
	add.s64 	%rd191, %rd189, %rd8;
	ld.global.u32 	%r193, [%rd191];
	add.s32 	%r194, %r193, %r192;
	add.s64 	%rd192, %rd190, %rd8;
	st.global.u32 	[%rd192], %r194;
	add.s64 	%rd193, %rd191, %rd8;
	ld.global.u32 	%r195, [%rd193];
	add.s32 	%r196, %r195, %r194;
	add.s64 	%rd194, %rd192, %rd8;
	st.global.u32 	[%rd194], %r196;
	add.s64 	%rd195, %rd193, %rd8;
	ld.global.u32 	%r197, [%rd195];
	add.s32 	%r198, %r197, %r196;
	add.s64 	%rd196, %rd194, %rd8;
	st.global.u32 	[%rd196], %r198;
	add.s64 	%rd197, %rd195, %rd8;
	ld.global.u32 	%r199, [%rd197];
	add.s32 	%r200, %r199, %r198;
	add.s64 	%rd198, %rd196, %rd8;
	st.global.u32 	[%rd198], %r200;
	add.s64 	%rd199, %rd197, %rd8;
	ld.global.u32 	%r201, [%rd199];
	add.s32 	%r202, %r201, %r200;
	add.s64 	%rd200, %rd198, %rd8;
	st.global.u32 	[%rd200], %r202;
	add.s64 	%rd201, %rd199, %rd8;
	ld.global.u32 	%r203, [%rd201];
	add.s32 	%r204, %r203, %r202;
	add.s64 	%rd202, %rd200, %rd8;
	st.global.u32 	[%rd202], %r204;
	add.s64 	%rd203, %rd201, %rd8;
	ld.global.u32 	%r205, [%rd203];
	add.s32 	%r206, %r205, %r204;
	add.s64 	%rd204, %rd202, %rd8;
	st.global.u32 	[%rd204], %r206;
	add.s64 	%rd205, %rd203, %rd8;
	ld.global.u32 	%r207, [%rd205];
	add.s32 	%r208, %r207, %r206;
	add.s64 	%rd206, %rd204, %rd8;
	st.global.u32 	[%rd206], %r208;
	add.s64 	%rd207, %rd205, %rd8;
	ld.global.u32 	%r209, [%rd207];
	add.s32 	%r210, %r209, %r208;
	add.s64 	%rd208, %rd206, %rd8;
	st.global.u32 	[%rd208], %r210;
	add.s64 	%rd209, %rd207, %rd8;
	ld.global.u32 	%r211, [%rd209];
	add.s32 	%r212, %r211, %r210;
	add.s64 	%rd210, %rd208, %rd8;
	st.global.u32 	[%rd210], %r212;
	add.s64 	%rd211, %rd209, %rd8;
	ld.global.u32 	%r213, [%rd211];
	add.s32 	%r214, %r213, %r212;
	add.s64 	%rd212, %rd210, %rd8;
	st.global.u32 	[%rd212], %r214;
	add.s64 	%rd213, %rd211, %rd8;
	ld.global.u32 	%r215, [%rd213];
	add.s32 	%r216, %r215, %r214;
	add.s64 	%rd214, %rd212, %rd8;
	st.global.u32 	[%rd214], %r216;
	add.s64 	%rd215, %rd213, %rd8;
	ld.global.u32 	%r217, [%rd215];
	add.s32 	%r218, %r217, %r216;
	add.s64 	%rd216, %rd214, %rd8;
	st.global.u32 	[%rd216], %r218;
	add.s64 	%rd217, %rd215, %rd8;
	ld.global.u32 	%r219, [%rd217];
	add.s32 	%r220, %r219, %r218;
	add.s64 	%rd218, %rd216, %rd8;
	st.global.u32 	[%rd218], %r220;
	add.s64 	%rd219, %rd217, %rd8;
	ld.global.u32 	%r221, [%rd219];
	add.s32 	%r222, %r221, %r220;
	add.s64 	%rd220, %rd218, %rd8;
	st.global.u32 	[%rd220], %r222;
	add.s64 	%rd221, %rd219, %rd8;
	ld.global.u32 	%r223, [%rd221];
	add.s32 	%r224, %r223, %r222;
	add.s64 	%rd222, %rd220, %rd8;
	st.global.u32 	[%rd222], %r224;
	add.s64 	%rd223, %rd221, %rd8;
	ld.global.u32 	%r225, [%rd223];
	add.s32 	%r226, %r225, %r224;
	add.s64 	%rd224, %rd222, %rd8;
	st.global.u32 	[%rd224], %r226;
	add.s64 	%rd225, %rd223, %rd8;
	ld.global.u32 	%r227, [%rd225];
	add.s32 	%r228, %r227, %r226;
	add.s64 	%rd226, %rd224, %rd8;
	st.global.u32 	[%rd226], %r228;
	add.s64 	%rd227, %rd225, %rd8;
	ld.global.u32 	%r229, [%rd227];
	add.s32 	%r230, %r229, %r228;
	add.s64 	%rd228, %rd226, %rd8;
	st.global.u32 	[%rd228], %r230;
	add.s64 	%rd229, %rd227, %rd8;
	ld.global.u32 	%r231, [%rd229];
	add.s32 	%r232, %r231, %r230;
	add.s64 	%rd230, %rd228, %rd8;
	st.global.u32 	[%rd230], %r232;
	add.s64 	%rd231, %rd229, %rd8;
	ld.global.u32 	%r233, [%rd231];
	add.s32 	%r234, %r233, %r232;
	add.s64 	%rd232, %rd230, %rd8;
	st.global.u32 	[%rd232], %r234;
	add.s64 	%rd233, %rd231, %rd8;
	ld.global.u32 	%r235, [%rd233];
	add.s32 	%r236, %r235, %r234;
	add.s64 	%rd234, %rd232, %rd8;
	st.global.u32 	[%rd234], %r236;
	add.s64 	%rd235, %rd233, %rd8;
	ld.global.u32 	%r237, [%rd235];
	add.s32 	%r238, %r237, %r236;
	add.s64 	%rd236, %rd234, %rd8;
	st.global.u32 	[%rd236], %r238;
	add.s64 	%rd237, %rd235, %rd8;
	ld.global.u32 	%r239, [%rd237];
	add.s32 	%r240, %r239, %r238;
	add.s64 	%rd238, %rd236, %rd8;
	st.global.u32 	[%rd238], %r240;
	add.s64 	%rd239, %rd237, %rd8;
	ld.global.u32 	%r241, [%rd239];
	add.s32 	%r242, %r241, %r240;
	add.s64 	%rd240, %rd238, %rd8;
	st.global.u32 	[%rd240], %r242;
	add.s64 	%rd241, %rd239, %rd8;
	ld.global.u32 	%r243, [%rd241];
	add.s32 	%r244, %r243, %r242;
	add.s64 	%rd242, %rd240, %rd8;
	st.global.u32 	[%rd242], %r244;
	add.s64 	%rd243, %rd241, %rd8;
	ld.global.u32 	%r245, [%rd243];
	add.s32 	%r246, %r245, %r244;
	add.s64 	%rd244, %rd242, %rd8;
	st.global.u32 	[%rd244], %r246;
	add.s64 	%rd245, %rd243, %rd8;
	ld.global.u32 	%r247, [%rd245];
	add.s32 	%r248, %r247, %r246;
	add.s64 	%rd246, %rd244, %rd8;
	st.global.u32 	[%rd246], %r248;
	add.s64 	%rd247, %rd245, %rd8;
	ld.global.u32 	%r249, [%rd247];
	add.s32 	%r250, %r249, %r248;
	add.s64 	%rd248, %rd246, %rd8;
	st.global.u32 	[%rd248], %r250;
	add.s64 	%rd249, %rd247, %rd8;
	ld.global.u32 	%r251, [%rd249];
	add.s32 	%r252, %r251, %r250;
	add.s64 	%rd250, %rd248, %rd8;
	st.global.u32 	[%rd250], %r252;
	add.s64 	%rd251, %rd249, %rd8;
	ld.global.u32 	%r253, [%rd251];
	add.s32 	%r254, %r253, %r252;
	add.s64 	%rd252, %rd250, %rd8;
	st.global.u32 	[%rd252], %r254;
	add.s64 	%rd253, %rd251, %rd8;
	ld.global.u32 	%r255, [%rd253];
	add.s32 	%r256, %r255, %r254;
	add.s64 	%rd254, %rd252, %rd8;
	st.global.u32 	[%rd254], %r256;
	add.s64 	%rd255, %rd253, %rd8;
	ld.global.u32 	%r257, [%rd255];
	add.s32 	%r258, %r257, %r256;
	add.s64 	%rd256, %rd254, %rd8;
	st.global.u32 	[%rd256], %r258;
	add.s64 	%rd257, %rd255, %rd8;
	ld.global.u32 	%r259, [%rd257];
	add.s32 	%r260, %r259, %r258;
	add.s64 	%rd258, %rd256, %rd8;
	st.global.u32 	[%rd258], %r260;
	add.s64 	%rd259, %rd257, %rd8;
	ld.global.u32 	%r261, [%rd259];
	add.s32 	%r262, %r261, %r260;
	add.s64 	%rd260, %rd258, %rd8;
	st.global.u32 	[%rd260], %r262;
	add.s64 	%rd261, %rd259, %rd8;
	ld.global.u32 	%r263, [%rd261];
	add.s32 	%r264, %r263, %r262;
	add.s64 	%rd262, %rd260, %rd8;
	st.global.u32 	[%rd262], %r264;
	add.s64 	%rd263, %rd261, %rd8;
	ld.global.u32 	%r265, [%rd263];
	add.s32 	%r266, %r265, %r264;
	add.s64 	%rd264, %rd262, %rd8;
	st.global.u32 	[%rd264], %r266;
	add.s64 	%rd265, %rd263, %rd8;
	ld.global.u32 	%r267, [%rd265];
	add.s32 	%r268, %r267, %r266;
	add.s64 	%rd266, %rd264, %rd8;
	st.global.u32 	[%rd266], %r268;
	add.s64 	%rd267, %rd265, %rd8;
	ld.global.u32 	%r269, [%rd267];
	add.s32 	%r270, %r269, %r268;
	add.s64 	%rd268, %rd266, %rd8;
	st.global.u32 	[%rd268], %r270;
	add.s64 	%rd269, %rd267, %rd8;
	ld.global.u32 	%r271, [%rd269];
	add.s32 	%r272, %r271, %r270;
	add.s64 	%rd270, %rd268, %rd8;
	st.global.u32 	[%rd270], %r272;
	add.s64 	%rd271, %rd269, %rd8;
	ld.global.u32 	%r273, [%rd271];
	add.s32 	%r274, %r273, %r272;
	add.s64 	%rd272, %rd270, %rd8;
	st.global.u32 	[%rd272], %r274;
	add.s64 	%rd273, %rd271, %rd8;
	ld.global.u32 	%r275, [%rd273];
	add.s32 	%r276, %r275, %r274;
	add.s64 	%rd274, %rd272, %rd8;
	st.global.u32 	[%rd274], %r276;
	add.s64 	%rd275, %rd273, %rd8;
	ld.global.u32 	%r277, [%rd275];
	add.s32 	%r278, %r277, %r276;
	add.s64 	%rd276, %rd274, %rd8;
	st.global.u32 	[%rd276], %r278;
	add.s64 	%rd277, %rd275, %rd8;
	ld.global.u32 	%r279, [%rd277];
	add.s32 	%r280, %r279, %r278;
	add.s64 	%rd278, %rd276, %rd8;
	st.global.u32 	[%rd278], %r280;
	add.s64 	%rd279, %rd277, %rd8;
	ld.global.u32 	%r281, [%rd279];
	add.s32 	%r282, %r281, %r280;
	add.s64 	%rd280, %rd278, %rd8;
	st.global.u32 	[%rd280], %r282;
	add.s64 	%rd281, %rd279, %rd8;
	ld.global.u32 	%r283, [%rd281];
	add.s32 	%r284, %r283, %r282;
	add.s64 	%rd282, %rd280, %rd8;
	st.global.u32 	[%rd282], %r284;
	add.s64 	%rd283, %rd281, %rd8;
	ld.global.u32 	%r285, [%rd283];
	add.s32 	%r286, %r285, %r284;
	add.s64 	%rd284, %rd282, %rd8;
	st.global.u32 	[%rd284], %r286;
	add.s64 	%rd285, %rd283, %rd8;
	ld.global.u32 	%r287, [%rd285];
	add.s32 	%r288, %r287, %r286;
	add.s64 	%rd286, %rd284, %rd8;
	st.global.u32 	[%rd286], %r288;
	add.s64 	%rd287, %rd285, %rd8;
	ld.global.u32 	%r289, [%rd287];
	add.s32 	%r290, %r289, %r288;
	add.s64 	%rd288, %rd286, %rd8;
	st.global.u32 	[%rd288], %r290;
	add.s64 	%rd289, %rd287, %rd8;
	ld.global.u32 	%r291, [%rd289];
	add.s32 	%r292, %r291, %r290;
	add.s64 	%rd290, %rd288, %rd8;
	st.global.u32 	[%rd290], %r292;
	add.s64 	%rd291, %rd289, %rd8;
	ld.global.u32 	%r293, [%rd291];
	add.s32 	%r294, %r293, %r292;
	add.s64 	%rd292, %rd290, %rd8;
	st.global.u32 	[%rd292], %r294;
	add.s64 	%rd293, %rd291, %rd8;
	ld.global.u32 	%r295, [%rd293];
	add.s32 	%r296, %r295, %r294;
	add.s64 	%rd294, %rd292, %rd8;
	st.global.u32 	[%rd294], %r296;
	add.s64 	%rd295, %rd293, %rd8;
	ld.global.u32 	%r297, [%rd295];
	add.s32 	%r298, %r297, %r296;
	add.s64 	%rd296, %rd294, %rd8;
	st.global.u32 	[%rd296], %r298;
	add.s64 	%rd297, %rd295, %rd8;
	ld.global.u32 	%r299, [%rd297];
	add.s32 	%r300, %r299, %r298;
	add.s64 	%rd298, %rd296, %rd8;
	st.global.u32 	[%rd298], %r300;
	add.s64 	%rd299, %rd297, %rd8;
	ld.global.u32 	%r301, [%rd299];
	add.s32 	%r302, %r301, %r300;
	add.s64 	%rd300, %rd298, %rd8;
	st.global.u32 	[%rd300], %r302;
	add.s64 	%rd301, %rd299, %rd8;
	ld.global.u32 	%r303, [%rd301];
	add.s32 	%r304, %r303, %r302;
	add.s64 	%rd302, %rd300, %rd8;
	st.global.u32 	[%rd302], %r304;
	add.s64 	%rd303, %rd301, %rd8;
	ld.global.u32 	%r305, [%rd303];
	add.s32 	%r306, %r305, %r304;
	add.s64 	%rd304, %rd302, %rd8;
	st.global.u32 	[%rd304], %r306;
	add.s64 	%rd305, %rd303, %rd8;
	ld.global.u32 	%r307, [%rd305];
	add.s32 	%r308, %r307, %r306;
	add.s64 	%rd306, %rd304, %rd8;
	st.global.u32 	[%rd306], %r308;
	add.s64 	%rd307, %rd305, %rd8;
	ld.global.u32 	%r309, [%rd307];
	add.s32 	%r310, %r309, %r308;
	add.s64 	%rd308, %rd306, %rd8;
	st.global.u32 	[%rd308], %r310;
	add.s64 	%rd309, %rd307, %rd8;
	ld.global.u32 	%r311, [%rd309];
	add.s32 	%r312, %r311, %r310;
	add.s64 	%rd310, %rd308, %rd8;
	st.global.u32 	[%rd310], %r312;
	add.s64 	%rd311, %rd309, %rd8;
	ld.global.u32 	%r313, [%rd311];
	add.s32 	%r314, %r313, %r312;
	add.s64 	%rd312, %rd310, %rd8;
	st.global.u32 	[%rd312], %r314;
	add.s64 	%rd313, %rd311, %rd8;
	ld.global.u32 	%r315, [%rd313];
	add.s32 	%r316, %r315, %r314;
	add.s64 	%rd314, %rd312, %rd8;
	st.global.u32 	[%rd314], %r316;
	add.s64 	%rd315, %rd313, %rd8;
	ld.global.u32 	%r317, [%rd315];
	add.s32 	%r318, %r317, %r316;
	add.s64 	%rd316, %rd314, %rd8;
	st.global.u32 	[%rd316], %r318;
	add.s64 	%rd317, %rd315, %rd8;
	ld.global.u32 	%r319, [%rd317];
	add.s32 	%r320, %r319, %r318;
	add.s64 	%rd318, %rd316, %rd8;
	st.global.u32 	[%rd318], %r320;
	add.s64 	%rd319, %rd317, %rd8;
	ld.global.u32 	%r321, [%rd319];
	add.s32 	%r322, %r321, %r320;
	add.s64 	%rd320, %rd318, %rd8;
	st.global.u32 	[%rd320], %r322;
	add.s64 	%rd321, %rd319, %rd8;
	ld.global.u32 	%r323, [%rd321];
	add.s32 	%r324, %r323, %r322;
	add.s64 	%rd322, %rd320, %rd8;
	st.global.u32 	[%rd322], %r324;
	add.s64 	%rd323, %rd321, %rd8;
	ld.global.u32 	%r325, [%rd323];
	add.s32 	%r326, %r325, %r324;
	add.s64 	%rd324, %rd322, %rd8;
	st.global.u32 	[%rd324], %r326;
	add.s64 	%rd325, %rd323, %rd8;
	ld.global.u32 	%r327, [%rd325];
	add.s32 	%r328, %r327, %r326;
	add.s64 	%rd326, %rd324, %rd8;
	st.global.u32 	[%rd326], %r328;
	add.s64 	%rd327, %rd325, %rd8;
	ld.global.u32 	%r329, [%rd327];
	add.s32 	%r330, %r329, %r328;
	add.s64 	%rd328, %rd326, %rd8;
	st.global.u32 	[%rd328], %r330;
	add.s64 	%rd329, %rd327, %rd8;
	ld.global.u32 	%r331, [%rd329];
	add.s32 	%r332, %r331, %r330;
	add.s64 	%rd330, %rd328, %rd8;
	st.global.u32 	[%rd330], %r332;
	add.s64 	%rd331, %rd329, %rd8;
	ld.global.u32 	%r333, [%rd331];
	add.s32 	%r334, %r333, %r332;
	add.s64 	%rd332, %rd330, %rd8;
	st.global.u32 	[%rd332], %r334;
	add.s64 	%rd333, %rd331, %rd8;
	ld.global.u32 	%r335, [%rd333];
	add.s32 	%r336, %r335, %r334;
	add.s64 	%rd334, %rd332, %rd8;
	st.global.u32 	[%rd334], %r336;
	add.s64 	%rd335, %rd333, %rd8;
	ld.global.u32 	%r337, [%rd335];
	add.s32 	%r338, %r337, %r336;
	add.s64 	%rd336, %rd334, %rd8;
	st.global.u32 	[%rd336], %r338;
	add.s64 	%rd337, %rd335, %rd8;
	ld.global.u32 	%r339, [%rd337];
	add.s32 	%r340, %r339, %r338;
	add.s64 	%rd338, %rd336, %rd8;
	st.global.u32 	[%rd338], %r340;
	add.s64 	%rd339, %rd337, %rd8;
	ld.global.u32 	%r341, [%rd339];
	add.s32 	%r342, %r341, %r340;
	add.s64 	%rd340, %rd338, %rd8;
	st.global.u32 	[%rd340], %r342;
	add.s64 	%rd341, %rd339, %rd8;
	ld.global.u32 	%r343, [%rd341];
	add.s32 	%r344, %r343, %r342;
	add.s64 	%rd342, %rd340, %rd8;
	st.global.u32 	[%rd342], %r344;
	add.s64 	%rd343, %rd341, %rd8;
	ld.global.u32 	%r345, [%rd343];
	add.s32 	%r346, %r345, %r344;
	add.s64 	%rd344, %rd342, %rd8;
	st.global.u32 	[%rd344], %r346;
	add.s64 	%rd345, %rd343, %rd8;
	ld.global.u32 	%r347, [%rd345];
	add.s32 	%r348, %r347, %r346;
	add.s64 	%rd346, %rd344, %rd8;
	st.global.u32 	[%rd346], %r348;
	add.s64 	%rd347, %rd345, %rd8;
	ld.global.u32 	%r349, [%rd347];
	add.s32 	%r350, %r349, %r348;
	add.s64 	%rd348, %rd346, %rd8;
	st.global.u32 	[%rd348], %r350;
	add.s64 	%rd349, %rd347, %rd8;
	ld.global.u32 	%r351, [%rd349];
	add.s32 	%r352, %r351, %r350;
	add.s64 	%rd350, %rd348, %rd8;
	st.global.u32 	[%rd350], %r352;
	add.s64 	%rd351, %rd349, %rd8;
	ld.global.u32 	%r353, [%rd351];
	add.s32 	%r354, %r353, %r352;
	add.s64 	%rd352, %rd350, %rd8;
	st.global.u32 	[%rd352], %r354;
	add.s64 	%rd353, %rd351, %rd8;
	ld.global.u32 	%r355, [%rd353];
	add.s32 	%r356, %r355, %r354;
	add.s64 	%rd354, %rd352, %rd8;
	st.global.u32 	[%rd354], %r356;
	add.s64 	%rd355, %rd353, %rd8;
	ld.global.u32 	%r357, [%rd355];
	add.s32 	%r358, %r357, %r356;
	add.s64 	%rd356, %rd354, %rd8;
	st.global.u32 	[%rd356], %r358;
	add.s64 	%rd357, %rd355, %rd8;
	ld.global.u32 	%r359, [%rd357];
	add.s32 	%r360, %r359, %r358;
	add.s64 	%rd358, %rd356, %rd8;
	st.global.u32 	[%rd358], %r360;
	add.s64 	%rd359, %rd357, %rd8;
	ld.global.u32 	%r361, [%rd359];
	add.s32 	%r362, %r361, %r360;
	add.s64 	%rd360, %rd358, %rd8;
	st.global.u32 	[%rd360], %r362;
	add.s64 	%rd361, %rd359, %rd8;
	ld.global.u32 	%r363, [%rd361];
	add.s32 	%r364, %r363, %r362;
	add.s64 	%rd362, %rd360, %rd8;
	st.global.u32 	[%rd362], %r364;
	add.s64 	%rd363, %rd361, %rd8;
	ld.global.u32 	%r365, [%rd363];
	add.s32 	%r366, %r365, %r364;
	add.s64 	%rd364, %rd362, %rd8;
	st.global.u32 	[%rd364], %r366;
	add.s64 	%rd365, %rd363, %rd8;
	ld.global.u32 	%r367, [%rd365];
	add.s32 	%r368, %r367, %r366;
	add.s64 	%rd366, %rd364, %rd8;
	st.global.u32 	[%rd366], %r368;
	add.s64 	%rd367, %rd365, %rd8;
	ld.global.u32 	%r369, [%rd367];
	add.s32 	%r370, %r369, %r368;
	add.s64 	%rd368, %rd366, %rd8;
	st.global.u32 	[%rd368], %r370;
	add.s64 	%rd369, %rd367, %rd8;
	ld.global.u32 	%r371, [%rd369];
	add.s32 	%r372, %r371, %r370;
	add.s64 	%rd370, %rd368, %rd8;
	st.global.u32 	[%rd370], %r372;
	add.s64 	%rd371, %rd369, %rd8;
	ld.global.u32 	%r373, [%rd371];
	add.s32 	%r374, %r373, %r372;
	add.s64 	%rd372, %rd370, %rd8;
	st.global.u32 	[%rd372], %r374;
	add.s64 	%rd373, %rd371, %rd8;
	ld.global.u32 	%r375, [%rd373];
	add.s32 	%r376, %r375, %r374;
	add.s64 	%rd374, %rd372, %rd8;
	st.global.u32 	[%rd374], %r376;
	add.s64 	%rd375, %rd373, %rd8;
	ld.global.u32 	%r377, [%rd375];
	add.s32 	%r378, %r377, %r376;
	add.s64 	%rd376, %rd374, %rd8;
	st.global.u32 	[%rd376], %r378;
	add.s64 	%rd377, %rd375, %rd8;
	ld.global.u32 	%r379, [%rd377];
	add.s32 	%r380, %r379, %r378;
	add.s64 	%rd378, %rd376, %rd8;
	st.global.u32 	[%rd378], %r380;
	add.s64 	%rd379, %rd377, %rd8;
	ld.global.u32 	%r381, [%rd379];
	add.s32 	%r382, %r381, %r380;
	add.s64 	%rd380, %rd378, %rd8;
	st.global.u32 	[%rd380], %r382;
	add.s64 	%rd381, %rd379, %rd8;
	ld.global.u32 	%r383, [%rd381];
	add.s32 	%r384, %r383, %r382;
	add.s64 	%rd382, %rd380, %rd8;
	st.global.u32 	[%rd382], %r384;
	add.s64 	%rd383, %rd381, %rd8;
	ld.global.u32 	%r385, [%rd383];
	add.s32 	%r386, %r385, %r384;
	add.s64 	%rd384, %rd382, %rd8;
	st.global.u32 	[%rd384], %r386;
	add.s64 	%rd385, %rd383, %rd8;
	ld.global.u32 	%r387, [%rd385];
	add.s32 	%r388, %r387, %r386;
	add.s64 	%rd386, %rd384, %rd8;
	st.global.u32 	[%rd386], %r388;
	add.s64 	%rd387, %rd385, %rd8;
	ld.global.u32 	%r389, [%rd387];
	add.s32 	%r390, %r389, %r388;
	add.s64 	%rd388, %rd386, %rd8;
	st.global.u32 	[%rd388], %r390;
	add.s64 	%rd389, %rd387, %rd8;
	ld.global.u32 	%r391, [%rd389];
	add.s32 	%r392, %r391, %r390;
	add.s64 	%rd390, %rd388, %rd8;
	st.global.u32 	[%rd390], %r392;
	add.s64 	%rd391, %rd389, %rd8;
	ld.global.u32 	%r393, [%rd391];
	add.s32 	%r394, %r393, %r392;
	add.s64 	%rd392, %rd390, %rd8;
	st.global.u32 	[%rd392], %r394;
	add.s64 	%rd393, %rd391, %rd8;
	ld.global.u32 	%r395, [%rd393];
	add.s32 	%r396, %r395, %r394;
	add.s64 	%rd394, %rd392, %rd8;
	st.global.u32 	[%rd394], %r396;
	add.s64 	%rd395, %rd393, %rd8;
	ld.global.u32 	%r397, [%rd395];
	add.s32 	%r398, %r397, %r396;
	add.s64 	%rd396, %rd394, %rd8;
	st.global.u32 	[%rd396], %r398;
	add.s64 	%rd397, %rd395, %rd8;
	ld.global.u32 	%r399, [%rd397];
	add.s32 	%r400, %r399, %r398;
	add.s64 	%rd398, %rd396, %rd8;
	st.global.u32 	[%rd398], %r400;
	add.s64 	%rd399, %rd397, %rd8;
	ld.global.u32 	%r401, [%rd399];
	add.s32 	%r402, %r401, %r400;
	add.s64 	%rd400, %rd398, %rd8;
	st.global.u32 	[%rd400], %r402;
	add.s64 	%rd401, %rd399, %rd8;
	ld.global.u32 	%r403, [%rd401];
	add.s32 	%r404, %r403, %r402;
	add.s64 	%rd402, %rd400, %rd8;
	st.global.u32 	[%rd402], %r404;
	add.s64 	%rd403, %rd401, %rd8;
	ld.global.u32 	%r405, [%rd403];
	add.s32 	%r406, %r405, %r404;
	add.s64 	%rd404, %rd402, %rd8;
	st.global.u32 	[%rd404], %r406;
	add.s64 	%rd405, %rd403, %rd8;
	ld.global.u32 	%r407, [%rd405];
	add.s32 	%r408, %r407, %r406;
	add.s64 	%rd406, %rd404, %rd8;
	st.global.u32 	[%rd406], %r408;
	add.s64 	%rd407, %rd405, %rd8;
	ld.global.u32 	%r409, [%rd407];
	add.s32 	%r410, %r409, %r408;
	add.s64 	%rd408, %rd406, %rd8;
	st.global.u32 	[%rd408], %r410;
	add.s64 	%rd409, %rd407, %rd8;
	ld.global.u32 	%r411, [%rd409];
	add.s32 	%r412, %r411, %r410;
	add.s64 	%rd410, %rd408, %rd8;
	st.global.u32 	[%rd410], %r412;
	add.s64 	%rd411, %rd409, %rd8;
	ld.global.u32 	%r413, [%rd411];
	add.s32 	%r414, %r413, %r412;
	add.s64 	%rd412, %rd410, %rd8;
	st.global.u32 	[%rd412], %r414;
	add.s64 	%rd413, %rd411, %rd8;
	ld.global.u32 	%r415, [%rd413];
	add.s32 	%r416, %r415, %r414;
	add.s64 	%rd414, %rd412, %rd8;
	st.global.u32 	[%rd414], %r416;
	add.s64 	%rd415, %rd413, %rd8;
	ld.global.u32 	%r417, [%rd415];
	add.s32 	%r418, %r417, %r416;
	add.s64 	%rd416, %rd414, %rd8;
	st.global.u32 	[%rd416], %r418;
	add.s64 	%rd417, %rd415, %rd8;
	ld.global.u32 	%r419, [%rd417];
	add.s32 	%r420, %r419, %r418;
	add.s64 	%rd418, %rd416, %rd8;
	st.global.u32 	[%rd418], %r420;
	add.s64 	%rd419, %rd417, %rd8;
	ld.global.u32 	%r421, [%rd419];
	add.s32 	%r422, %r421, %r420;
	add.s64 	%rd420, %rd418, %rd8;
	st.global.u32 	[%rd420], %r422;
	add.s64 	%rd421, %rd419, %rd8;
	ld.global.u32 	%r423, [%rd421];
	add.s32 	%r424, %r423, %r422;
	add.s64 	%rd422, %rd420, %rd8;
	st.global.u32 	[%rd422], %r424;
	add.s64 	%rd423, %rd421, %rd8;
	ld.global.u32 	%r425, [%rd423];
	add.s32 	%r426, %r425, %r424;
	add.s64 	%rd424, %rd422, %rd8;
	st.global.u32 	[%rd424], %r426;
	add.s64 	%rd425, %rd423, %rd8;
	ld.global.u32 	%r427, [%rd425];
	add.s32 	%r428, %r427, %r426;
	add.s64 	%rd426, %rd424, %rd8;
	st.global.u32 	[%rd426], %r428;
	add.s64 	%rd427, %rd425, %rd8;
	ld.global.u32 	%r429, [%rd427];
	add.s32 	%r430, %r429, %r428;
	add.s64 	%rd428, %rd426, %rd8;
	st.global.u32 	[%rd428], %r430;
	add.s64 	%rd429, %rd427, %rd8;
	ld.global.u32 	%r431, [%rd429];
	add.s32 	%r432, %r431, %r430;
	add.s64 	%rd430, %rd428, %rd8;
	st.global.u32 	[%rd430], %r432;
	add.s64 	%rd431, %rd429, %rd8;
	ld.global.u32 	%r433, [%rd431];
	add.s32 	%r434, %r433, %r432;
	add.s64 	%rd432, %rd430, %rd8;
	st.global.u32 	[%rd432], %r434;
	add.s64 	%rd433, %rd431, %rd8;
	ld.global.u32 	%r435, [%rd433];
	add.s32 	%r436, %r435, %r434;
	add.s64 	%rd434, %rd432, %rd8;
	st.global.u32 	[%rd434], %r436;
	add.s64 	%rd435, %rd433, %rd8;
	ld.global.u32 	%r437, [%rd435];
	add.s32 	%r438, %r437, %r436;
	add.s64 	%rd436, %rd434, %rd8;
	st.global.u32 	[%rd436], %r438;
	add.s64 	%rd437, %rd435, %rd8;
	ld.global.u32 	%r439, [%rd437];
	add.s32 	%r440, %r439, %r438;
	add.s64 	%rd438, %rd436, %rd8;
	st.global.u32 	[%rd438], %r440;
	add.s64 	%rd439, %rd437, %rd8;
	ld.global.u32 	%r441, [%rd439];
	add.s32 	%r442, %r441, %r440;
	add.s64 	%rd440, %rd438, %rd8;
	st.global.u32 	[%rd440], %r442;
	add.s64 	%rd441, %rd439, %rd8;
	ld.global.u32 	%r443, [%rd441];
	add.s32 	%r444, %r443, %r442;
	add.s64 	%rd442, %rd440, %rd8;
	st.global.u32 	[%rd442], %r444;
	add.s64 	%rd443, %rd441, %rd8;
	ld.global.u32 	%r445, [%rd443];
	add.s32 	%r446, %r445, %r444;
	add.s64 	%rd444, %rd442, %rd8;
	st.global.u32 	[%rd444], %r446;
	add.s64 	%rd445, %rd443, %rd8;
	ld.global.u32 	%r447, [%rd445];
	add.s32 	%r448, %r447, %r446;
	add.s64 	%rd446, %rd444, %rd8;
	st.global.u32 	[%rd446], %r448;
	add.s64 	%rd447, %rd445, %rd8;
	ld.global.u32 	%r449, [%rd447];
	add.s32 	%r450, %r449, %r448;
	add.s64 	%rd448, %rd446, %rd8;
	st.global.u32 	[%rd448], %r450;
	add.s64 	%rd449, %rd447, %rd8;
	ld.global.u32 	%r451, [%rd449];
	add.s32 	%r452, %r451, %r450;
	add.s64 	%rd450, %rd448, %rd8;
	st.global.u32 	[%rd450], %r452;
	add.s64 	%rd451, %rd449, %rd8;
	ld.global.u32 	%r453, [%rd451];
	add.s32 	%r454, %r453, %r452;
	add.s64 	%rd452, %rd450, %rd8;
	st.global.u32 	[%rd452], %r454;
	add.s64 	%rd453, %rd451, %rd8;
	ld.global.u32 	%r455, [%rd453];
	add.s32 	%r456, %r455, %r454;
	add.s64 	%rd454, %rd452, %rd8;
	st.global.u32 	[%rd454], %r456;
	add.s64 	%rd455, %rd453, %rd8;
	ld.global.u32 	%r457, [%rd455];
	add.s32 	%r458, %r457, %r456;
	add.s64 	%rd456, %rd454, %rd8;
	st.global.u32 	[%rd456], %r458;
	add.s64 	%rd457, %rd455, %rd8;
	ld.global.u32 	%r459, [%rd457];
	add.s32 	%r460, %r459, %r458;
	add.s64 	%rd458, %rd456, %rd8;
	st.global.u32 	[%rd458], %r460;
	add.s64 	%rd459, %rd457, %rd8;
	ld.global.u32 	%r461, [%rd459];
	add.s32 	%r462, %r461, %r460;
	add.s64 	%rd460, %rd458, %rd8;
	st.global.u32 	[%rd460], %r462;
	add.s64 	%rd461, %rd459, %rd8;
	ld.global.u32 	%r463, [%rd461];
	add.s32 	%r464, %r463, %r462;
	add.s64 	%rd462, %rd460, %rd8;
	st.global.u32 	[%rd462], %r464;
	add.s64 	%rd463, %rd461, %rd8;
	ld.global.u32 	%r465, [%rd463];
	add.s32 	%r466, %r465, %r464;
	add.s64 	%rd464, %rd462, %rd8;
	st.global.u32 	[%rd464], %r466;
	add.s64 	%rd465, %rd463, %rd8;
	ld.global.u32 	%r467, [%rd465];
	add.s32 	%r468, %r467, %r466;
	add.s64 	%rd466, %rd464, %rd8;
	st.global.u32 	[%rd466], %r468;
	add.s64 	%rd467, %rd465, %rd8;
	ld.global.u32 	%r469, [%rd467];
	add.s32 	%r470, %r469, %r468;
	add.s64 	%rd468, %rd466, %rd8;
	st.global.u32 	[%rd468], %r470;
	add.s64 	%rd469, %rd467, %rd8;
	ld.global.u32 	%r471, [%rd469];
	add.s32 	%r472, %r471, %r470;
	add.s64 	%rd470, %rd468, %rd8;
	st.global.u32 	[%rd470], %r472;
	add.s64 	%rd471, %rd469, %rd8;
	ld.global.u32 	%r473, [%rd471];
	add.s32 	%r474, %r473, %r472;
	add.s64 	%rd472, %rd470, %rd8;
	st.global.u32 	[%rd472], %r474;
	add.s64 	%rd473, %rd471, %rd8;
	ld.global.u32 	%r475, [%rd473];
	add.s32 	%r476, %r475, %r474;
	add.s64 	%rd474, %rd472, %rd8;
	st.global.u32 	[%rd474], %r476;
	add.s64 	%rd475, %rd473, %rd8;
	ld.global.u32 	%r477, [%rd475];
	add.s32 	%r478, %r477, %r476;
	add.s64 	%rd476, %rd474, %rd8;
	st.global.u32 	[%rd476], %r478;
	add.s64 	%rd477, %rd475, %rd8;
	ld.global.u32 	%r479, [%rd477];
	add.s32 	%r480, %r479, %r478;
	add.s64 	%rd478, %rd476, %rd8;
	st.global.u32 	[%rd478], %r480;
	add.s64 	%rd479, %rd477, %rd8;
	ld.global.u32 	%r481, [%rd479];
	add.s32 	%r482, %r481, %r480;
	add.s64 	%rd480, %rd478, %rd8;
	st.global.u32 	[%rd480], %r482;
	add.s64 	%rd481, %rd479, %rd8;
	ld.global.u32 	%r483, [%rd481];
	add.s32 	%r484, %r483, %r482;
	add.s64 	%rd482, %rd480, %rd8;
	st.global.u32 	[%rd482], %r484;
	add.s64 	%rd483, %rd481, %rd8;
	ld.global.u32 	%r485, [%rd483];
	add.s32 	%r486, %r485, %r484;
	add.s64 	%rd484, %rd482, %rd8;
	st.global.u32 	[%rd484], %r486;
	add.s64 	%rd485, %rd483, %rd8;
	ld.global.u32 	%r487, [%rd485];
	add.s32 	%r488, %r487, %r486;
	add.s64 	%rd486, %rd484, %rd8;
	st.global.u32 	[%rd486], %r488;
	add.s64 	%rd487, %rd485, %rd8;
	ld.global.u32 	%r489, [%rd487];
	add.s32 	%r490, %r489, %r488;
	add.s64 	%rd488, %rd486, %rd8;
	st.global.u32 	[%rd488], %r490;
	add.s64 	%rd489, %rd487, %rd8;
	ld.global.u32 	%r491, [%rd489];
	add.s32 	%r492, %r491, %r490;
	add.s64 	%rd490, %rd488, %rd8;
	st.global.u32 	[%rd490], %r492;
	add.s64 	%rd491, %rd489, %rd8;
	ld.global.u32 	%r493, [%rd491];
	add.s32 	%r494, %r493, %r492;
	add.s64 	%rd492, %rd490, %rd8;
	st.global.u32 	[%rd492], %r494;
	add.s64 	%rd493, %rd491, %rd8;
	ld.global.u32 	%r495, [%rd493];
	add.s32 	%r496, %r495, %r494;
	add.s64 	%rd494, %rd492, %rd8;
	st.global.u32 	[%rd494], %r496;
	add.s64 	%rd495, %rd493, %rd8;
	ld.global.u32 	%r497, [%rd495];
	add.s32 	%r498, %r497, %r496;
	add.s64 	%rd496, %rd494, %rd8;
	st.global.u32 	[%rd496], %r498;
	add.s64 	%rd497, %rd495, %rd8;
	ld.global.u32 	%r499, [%rd497];
	add.s32 	%r500, %r499, %r498;
	add.s64 	%rd498, %rd496, %rd8;
	st.global.u32 	[%rd498], %r500;
	add.s64 	%rd499, %rd497, %rd8;
	ld.global.u32 	%r501, [%rd499];
	add.s32 	%r502, %r501, %r500;
	add.s64 	%rd500, %rd498, %rd8;
	st.global.u32 	[%rd500], %r502;
	add.s64 	%rd501, %rd499, %rd8;
	ld.global.u32 	%r503, [%rd501];
	add.s32 	%r504, %r503, %r502;
	add.s64 	%rd502, %rd500, %rd8;
	st.global.u32 	[%rd502], %r504;
	add.s64 	%rd503, %rd501, %rd8;
	ld.global.u32 	%r505, [%rd503];
	add.s32 	%r506, %r505, %r504;
	add.s64 	%rd504, %rd502, %rd8;
	st.global.u32 	[%rd504], %r506;
	add.s64 	%rd505, %rd503, %rd8;
	ld.global.u32 	%r507, [%rd505];
	add.s32 	%r508, %r507, %r506;
	add.s64 	%rd506, %rd504, %rd8;
	st.global.u32 	[%rd506], %r508;
	add.s64 	%rd507, %rd505, %rd8;
	ld.global.u32 	%r509, [%rd507];
	add.s32 	%r510, %r509, %r508;
	add.s64 	%rd508, %rd506, %rd8;
	st.global.u32 	[%rd508], %r510;
	add.s64 	%rd509, %rd507, %rd8;
	ld.global.u32 	%r511, [%rd509];
	add.s32 	%r512, %r511, %r510;
	add.s64 	%rd510, %rd508, %rd8;
	st.global.u32 	[%rd510], %r512;
	add.s64 	%rd511, %rd509, %rd8;
	ld.global.u32 	%r513, [%rd511];
	add.s32 	%r514, %r513, %r512;
	add.s64 	%rd512, %rd510, %rd8;
	st.global.u32 	[%rd512], %r514;
	add.s64 	%rd513, %rd511, %rd8;
	ld.global.u32 	%r515, [%rd513];
	add.s32 	%r516, %r515, %r514;
	add.s64 	%rd514, %rd512, %rd8;
	st.global.u32 	[%rd514], %r516;
	add.s64 	%rd515, %rd513, %rd8;
	ld.global.u32 	%r517, [%rd515];
	add.s32 	%r518, %r517, %r516;
	add.s64 	%rd516, %rd514, %rd8;
	st.global.u32 	[%rd516], %r518;
	add.s64 	%rd517, %rd515, %rd8;
	ld.global.u32 	%r519, [%rd517];
	add.s32 	%r520, %r519, %r518;
	add.s64 	%rd518, %rd516, %rd8;
	st.global.u32 	[%rd518], %r520;
	shl.b32 	%r521, %r6, 5;
	add.s32 	%r522, %r5, %r521;
	mul.wide.u32 	%rd519, %r522, 4;
	mov.u64 	%rd520, temp;
	add.s64 	%rd521, %rd520, %rd519;
	st.global.u32 	[%rd521], %r520;
	ret;

}
	// .globl	_Z11secondStagev
.visible .entry _Z11secondStagev()
{
	.reg .b32 	%r<20>;
	.reg .b64 	%rd<4>;
	// demoted variable
	.shared .align 4 .b8 _ZZ11secondStagevE4scan[192];
	mov.u32 	%r1, %tid.x;
	shl.b32 	%r2, %r1, 2;
	mov.u32 	%r3, _ZZ11secondStagevE4scan;
	add.s32 	%r4, %r3, %r2;
	mov.u32 	%r5, %ctaid.x;
	mov.u32 	%r6, %ntid.x;
	mad.lo.s32 	%r7, %r5, %r6, %r1;
	mul.wide.u32 	%rd1, %r7, 4;
	mov.u64 	%rd2, temp;
	add.s64 	%rd3, %rd2, %rd1;
	ld.global.u32 	%r8, [%rd3];
	st.volatile.shared.u32 	[%r4+64], %r8;
	ld.volatile.shared.u32 	%r9, [%r4+60];
	add.s32 	%r10, %r9, %r8;
	st.volatile.shared.u32 	[%r4+64], %r10;
	ld.volatile.shared.u32 	%r11, [%r4+56];
	add.s32 	%r12, %r11, %r10;
	st.volatile.shared.u32 	[%r4+64], %r12;
	ld.volatile.shared.u32 	%r13, [%r4+48];
	add.s32 	%r14, %r13, %r12;
	st.volatile.shared.u32 	[%r4+64], %r14;
	ld.volatile.shared.u32 	%r15, [%r4+32];
	add.s32 	%r16, %r15, %r14;
	st.volatile.shared.u32 	[%r4+64], %r16;
	ld.volatile.shared.u32 	%r17, [%r4];
	add.s32 	%r18, %r17, %r16;
	st.volatile.shared.u32 	[%r4+64], %r18;
	sub.s32 	%r19, %r18, %r8;
	st.global.u32 	[%rd3], %r19;
	ret;

}


// ===== COMPILED SASS (sm_100) =====

	.target	sm_100

	.elftype	@"ET_EXEC"


//--------------------- .note.nv.tkinfo           --------------------------
	.section	.note.nv.tkinfo,"",@"SHT_NOTE"
	.sectionflags	@"SHF_NOTE_NV_TKINFO"
	.tkinfo
        /*0018*/ 	.word	0x00000002
        /*0030*/ 	.string	""
        /*0030*/ 	.string	"ptxas"
        /*0030*/ 	.string	"Cuda compilation tools, release 13.0, V13.0.88"
        /*0030*/ 	.string	"Build cuda_13.0.r13.0/compiler.36424714_0"
        /*0030*/ 	.string	"-arch sm_100 -m 64 "



//--------------------- .note.nv.cuinfo           --------------------------
	.section	.note.nv.cuinfo,"",@"SHT_NOTE"
	.sectionflags	@"SHF_NOTE_NV_CUINFO"
        /*0018*/ 	.short	0x0002
        /*001a*/ 	.short	0x0064
        /*001c*/ 	.short	0x0082
	.zero		2


//--------------------- .nv.info                  --------------------------
	.section	.nv.info,"",@"SHT_CUDA_INFO"
	.align	4


	//----- nvinfo : EIATTR_REGCOUNT
	.align		4
        /*0000*/ 	.byte	0x04, 0x2f
        /*0002*/ 	.short	(.L_2 - .L_1)
	.align		4
.L_1:
        /*0004*/ 	.word	index@(_Z10firstStagePiS_ii)
        /*0008*/ 	.word	0x00000018


	//----- nvinfo : EIATTR_FRAME_SIZE
	.align		4
.L_2:
        /*000c*/ 	.byte	0x04, 0x11
        /*000e*/ 	.short	(.L_4 - .L_3)
	.align		4
.L_3:
        /*0010*/ 	.word	index@(_Z10firstStagePiS_ii)
        /*0014*/ 	.word	0x00000000


	//----- nvinfo : EIATTR_REGCOUNT
	.align		4
.L_4:
        /*0018*/ 	.byte	0x04, 0x2f
        /*001a*/ 	.short	(.L_6 - .L_5)
	.align		4
.L_5:
        /*001c*/ 	.word	index@(_Z11secondStagev)
        /*0020*/ 	.word	0x00000010


	//----- nvinfo : EIATTR_FRAME_SIZE
	.align		4
.L_6:
        /*0024*/ 	.byte	0x04, 0x11
        /*0026*/ 	.short	(.L_8 - .L_7)
	.align		4
.L_7:
        /*0028*/ 	.word	index@(_Z11secondStagev)
        /*002c*/ 	.word	0x00000000


	//----- nvinfo : EIATTR_MIN_STACK_SIZE
	.align		4
.L_8:
        /*0030*/ 	.byte	0x04, 0x12
        /*0032*/ 	.short	(.L_10 - .L_9)
	.align		4
.L_9:
        /*0034*/ 	.word	index@(_Z11secondStagev)
        /*0038*/ 	.word	0x00000000


	//----- nvinfo : EIATTR_MIN_STACK_SIZE
	.align		4
.L_10:
        /*003c*/ 	.byte	0x04, 0x12
        /*003e*/ 	.short	(.L_12 - .L_11)
	.align		4
.L_11:
        /*0040*/ 	.word	index@(_Z10firstStagePiS_ii)
        /*0044*/ 	.word	0x00000000
.L_12:


//--------------------- .nv.compat                --------------------------
	.section	.nv.compat,"",@"SHT_CUDA_COMPAT_INFO"
	.align	4
        /*0000*/ 	.byte	0x02, 0x09, 0x00, 0x00, 0x02, 0x02, 0x01, 0x00, 0x02, 0x05, 0x05, 0x00, 0x03, 0x07, 0x01, 0x01
        /*0010*/ 	.byte	0x02, 0x03, 0x00, 0x00, 0x02, 0x06, 0x01, 0x00, 0x04, 0x0b, 0x08, 0x00, 0x09, 0x00, 0x00, 0x00
        /*0020*/ 	.byte	0x00, 0x00, 0x00, 0x00


//--------------------- .nv.info._Z11secondStagev --------------------------
	.section	.nv.info._Z11secondStagev,"",@"SHT_CUDA_INFO"
	.sectionflags	@""
	.align	4


	//----- nvinfo : EIATTR_CUDA_API_VERSION
	.align		4
        /*0000*/ 	.byte	0x04, 0x37
        /*0002*/ 	.short	(.L_14 - .L_13)
.L_13:
        /*0004*/ 	.word	0x00000082


	//----- nvinfo : EIATTR_SPARSE_MMA_MASK
	.align		4
.L_14:
        /*0008*/ 	.byte	0x03, 0x50
        /*000a*/ 	.short	0x0000


	//----- nvinfo : EIATTR_MAXREG_COUNT
	.align		4
        /*000c*/ 	.byte	0x03, 0x1b
        /*000e*/ 	.short	0x00ff


	//----- nvinfo : EIATTR_MERCURY_ISA_VERSION
	.align		4
        /*0010*/ 	.byte	0x03, 0x5f
        /*0012*/ 	.short	0x0101


	//----- nvinfo : EIATTR_VRC_CTA_INIT_COUNT
	.align		4
        /*0014*/ 	.byte	0x02, 0x4a
	.zero		1
	.zero		1


	//----- nvinfo : EIATTR_EXIT_INSTR_OFFSETS
	.align		4
        /*0018*/ 	.byte	0x04, 0x1c
        /*001a*/ 	.short	(.L_16 - .L_15)


	//   ....[0]....
.L_15:
        /*001c*/ 	.word	0x000001f0


	//----- nvinfo : EIATTR_SW_WAR
	.align		4
.L_16:
        /*0020*/ 	.byte	0x04, 0x36
        /*0022*/ 	.short	(.L_18 - .L_17)
.L_17:
        /*0024*/ 	.word	0x00000008
.L_18:


//--------------------- .nv.info._Z10firstStagePiS_ii --------------------------
	.section	.nv.info._Z10firstStagePiS_ii,"",@"SHT_CUDA_INFO"
	.sectionflags	@""
	.align	4


	//----- nvinfo : EIATTR_CUDA_API_VERSION
	.align		4
        /*0000*/ 	.byte	0x04, 0x37
        /*0002*/ 	.short	(.L_20 - .L_19)
.L_19:
        /*0004*/ 	.word	0x00000082


	//----- nvinfo : EIATTR_KPARAM_INFO
	.align		4
.L_20:
        /*0008*/ 	.byte	0x04, 0x17
        /*000a*/ 	.short	(.L_22 - .L_21)
.L_21:
        /*000c*/ 	.word	0x00000000
        /*0010*/ 	.short	0x0003
        /*0012*/ 	.short	0x0014
        /*0014*/ 	.byte	0x00, 0xf0, 0x11, 0x00


	//----- nvinfo : EIATTR_KPARAM_INFO
	.align		4
.L_22:
        /*0018*/ 	.byte	0x04, 0x17
        /*001a*/ 	.short	(.L_24 - .L_23)
.L_23:
        /*001c*/ 	.word	0x00000000
        /*0020*/ 	.short	0x0002
        /*0022*/ 	.short	0x0010
        /*0024*/ 	.byte	0x00, 0xf0, 0x11, 0x00


	//----- nvinfo : EIATTR_KPARAM_INFO
	.align		4
.L_24:
        /*0028*/ 	.byte	0x04, 0x17
        /*002a*/ 	.short	(.L_26 - .L_25)
.L_25:
        /*002c*/ 	.word	0x00000000
        /*0030*/ 	.short	0x0001
        /*0032*/ 	.short	0x0008
        /*0034*/ 	.byte	0x00, 0xf5, 0x21, 0x00


	//----- nvinfo : EIATTR_KPARAM_INFO
	.align		4
.L_26:
        /*0038*/ 	.byte	0x04, 0x17
        /*003a*/ 	.short	(.L_28 - .L_27)
.L_27:
        /*003c*/ 	.word	0x00000000
        /*0040*/ 	.short	0x0000
        /*0042*/ 	.short	0x0000
        /*0044*/ 	.byte	0x00, 0xf5, 0x21, 0x00


	//----- nvinfo : EIATTR_SPARSE_MMA_MASK
	.align		4
.L_28:
        /*0048*/ 	.byte	0x03, 0x50
        /*004a*/ 	.short	0x0000


	//----- nvinfo : EIATTR_MAXREG_COUNT
	.align		4
        /*004c*/ 	.byte	0x03, 0x1b
        /*004e*/ 	.short	0x00ff


	//----- nvinfo : EIATTR_MERCURY_ISA_VERSION
	.align		4
        /*0050*/ 	.byte	0x03, 0x5f
        /*0052*/ 	.short	0x0101


	//----- nvinfo : EIATTR_VRC_CTA_INIT_COUNT
	.align		4
        /*0054*/ 	.byte	0x02, 0x4a
	.zero		1
	.zero		1


	//----- nvinfo : EIATTR_EXIT_INSTR_OFFSETS
	.align		4
        /*0058*/ 	.byte	0x04, 0x1c
        /*005a*/ 	.short	(.L_30 - .L_29)


	//   ....[0]....
.L_29:
        /*005c*/ 	.word	0x000050f0


	//----- nvinfo : EIATTR_CBANK_PARAM_SIZE
	.align		4
.L_30:
        /*0060*/ 	.byte	0x03, 0x19
        /*0062*/ 	.short	0x0018


	//----- nvinfo : EIATTR_PARAM_CBANK
	.align		4
        /*0064*/ 	.byte	0x04, 0x0a
        /*0066*/ 	.short	(.L_32 - .L_31)
	.align		4
.L_31:
        /*0068*/ 	.word	index@(.nv.constant0._Z10firstStagePiS_ii)
        /*006c*/ 	.short	0x0380
        /*006e*/ 	.short	0x0018


	//----- nvinfo : EIATTR_SW_WAR
	.align		4
.L_32:
        /*0070*/ 	.byte	0x04, 0x36
        /*0072*/ 	.short	(.L_34 - .L_33)
.L_33:
        /*0074*/ 	.word	0x00000008
.L_34:


//--------------------- .nv.callgraph             --------------------------
	.section	.nv.callgraph,"",@"SHT_CUDA_CALLGRAPH"
	.align	4
	.sectionentsize	8
	.align		4
        /*0000*/ 	.word	0x00000000
	.align		4
        /*0004*/ 	.word	0xffffffff
	.align		4
        /*0008*/ 	.word	0x00000000
	.align		4
        /*000c*/ 	.word	0xfffffffe
	.align		4
        /*0010*/ 	.word	0x00000000
	.align		4
        /*0014*/ 	.word	0xfffffffd
	.align		4
        /*0018*/ 	.word	0x00000000
	.align		4
        /*001c*/ 	.word	0xfffffffc


//--------------------- .nv.constant4             --------------------------
	.section	.nv.constant4,"a",@progbits
	.align	8
	.align		8
.nv.constant4:
        /*0000*/ 	.dword	temp


//--------------------- .text._Z11secondStagev    --------------------------
	.section	.text._Z11secondStagev,"ax",@progbits
	.align	128
        .global         _Z11secondStagev
        .type           _Z11secondStagev,@function
        .size           _Z11secondStagev,(.L_x_2 - _Z11secondStagev)
        .other          _Z11secondStagev,@"STO_CUDA_ENTRY STV_DEFAULT"
_Z11secondStagev:
.text._Z11secondStagev:
[----:B------:R-:W-:Y:S01]  /*0000*/  LDC R1, c[0x0][0x37c] ;  /* 0x0000df00ff017b82 */ /* 0x000fe20000000800 */
[----:B------:R-:W0:Y:S07]  /*0010*/  S2R R0, SR_TID.X ;  /* 0x0000000000007919 */ /* 0x000e2e0000002100 */
[----:B------:R-:W0:Y:S01]  /*0020*/  S2UR UR4, SR_CTAID.X ;  /* 0x00000000000479c3 */ /* 0x000e220000002500 */
[----:B------:R-:W1:Y:S07]  /*0030*/  LDCU.64 UR6, c[0x0][0x358] ;  /* 0x00006b00ff0677ac */ /* 0x000e6e0008000a00 */
[----:B------:R-:W0:Y:S08]  /*0040*/  LDC R5, c[0x0][0x360] ;  /* 0x0000d800ff057b82 */ /* 0x000e300000000800 */
[----:B------:R-:W2:Y:S01]  /*0050*/  LDC.64 R2, c[0x4][RZ] ;  /* 0x01000000ff027b82 */ /* 0x000ea20000000a00 */
[----:B0-----:R-:W-:-:S04]  /*0060*/  IMAD R5, R5, UR4, R0 ;  /* 0x0000000405057c24 */ /* 0x001fc8000f8e0200 */
[----:B--2---:R-:W-:-:S05]  /*0070*/  IMAD.WIDE.U32 R2, R5, 0x4, R2 ;  /* 0x0000000405027825 */ /* 0x004fca00078e0002 */
[----:B-1----:R-:W2:Y:S01]  /*0080*/  LDG.E R5, desc[UR6][R2.64] ;  /* 0x0000000602057981 */ /* 0x002ea2000c1e1900 */
[----:B------:R-:W0:Y:S01]  /*0090*/  S2UR UR5, SR_CgaCtaId ;  /* 0x00000000000579c3 */ /* 0x000e220000008800 */
[----:B------:R-:W-:Y:S02]  /*00a0*/  UMOV UR4, 0x400 ;  /* 0x0000040000047882 */ /* 0x000fe40000000000 */
[----:B0-----:R-:W-:-:S06]  /*00b0*/  ULEA UR4, UR5, UR4, 0x18 ;  /* 0x0000000405047291 */ /* 0x001fcc000f8ec0ff */
[----:B------:R-:W-:-:S05]  /*00c0*/  LEA R0, R0, UR4, 0x2 ;  /* 0x0000000400007c11 */ /* 0x000fca000f8e10ff */
[----:B--2---:R-:W-:Y:S04]  /*00d0*/  STS [R0+0x40], R5 ;  /* 0x0000400500007388 */ /* 0x004fe80000000800 */
[----:B------:R-:W0:Y:S02]  /*00e0*/  LDS R4, [R0+0x3c] ;  /* 0x00003c0000047984 */ /* 0x000e240000000800 */
[----:B0-----:R-:W-:-:S05]  /*00f0*/  IADD3 R7, PT, PT, R5, R4, RZ ;  /* 0x0000000405077210 */ /* 0x001fca0007ffe0ff */
[----:B------:R-:W-:Y:S04]  /*0100*/  STS [R0+0x40], R7 ;  /* 0x0000400700007388 */ /* 0x000fe80000000800 */
[----:B------:R-:W0:Y:S02]  /*0110*/  LDS R4, [R0+0x38] ;  /* 0x0000380000047984 */ /* 0x000e240000000800 */
[----:B0-----:R-:W-:-:S05]  /*0120*/  IADD3 R9, PT, PT, R7, R4, RZ ;  /* 0x0000000407097210 */ /* 0x001fca0007ffe0ff */
[----:B------:R-:W-:Y:S04]  /*0130*/  STS [R0+0x40], R9 ;  /* 0x0000400900007388 */ /* 0x000fe80000000800 */
[----:B------:R-:W0:Y:S02]  /*0140*/  LDS R4, [R0+0x30] ;  /* 0x0000300000047984 */ /* 0x000e240000000800 */
[----:B0-----:R-:W-:-:S05]  /*0150*/  IADD3 R11, PT, PT, R9, R4, RZ ;  /* 0x00000004090b7210 */ /* 0x001fca0007ffe0ff */
[----:B------:R-:W-:Y:S04]  /*0160*/  STS [R0+0x40], R11 ;  /* 0x0000400b00007388 */ /* 0x000fe80000000800 */
[----:B------:R-:W0:Y:S02]  /*0170*/  LDS R4, [R0+0x20] ;  /* 0x0000200000047984 */ /* 0x000e240000000800 */
[----:B0-----:R-:W-:-:S05]  /*0180*/  IMAD.IADD R13, R11, 0x1, R4 ;  /* 0x000000010b0d7824 */ /* 0x001fca00078e0204 */
[----:B------:R-:W-:Y:S04]  /*0190*/  STS [R0+0x40], R13 ;  /* 0x0000400d00007388 */ /* 0x000fe80000000800 */
[----:B------:R-:W0:Y:S02]  /*01a0*/  LDS R4, [R0] ;  /* 0x0000000000047984 */ /* 0x000e240000000800 */
[----:B0-----:R-:W-:-:S05]  /*01b0*/  IADD3 R4, PT, PT, R13, R4, RZ ;  /* 0x000000040d047210 */ /* 0x001fca0007ffe0ff */
[----:B------:R-:W-:Y:S01]  /*01c0*/  IMAD.IADD R5, R4, 0x1, -R5 ;  /* 0x0000000104057824 */ /* 0x000fe200078e0a05 */
[----:B------:R-:W-:Y:S04]  /*01d0*/  STS [R0+0x40], R4 ;  /* 0x0000400400007388 */ /* 0x000fe80000000800 */
[----:B------:R-:W-:Y:S01]  /*01e0*/  STG.E desc[UR6][R2.64], R5 ;  /* 0x0000000502007986 */ /* 0x000fe2000c101906 */
[----:B------:R-:W-:Y:S05]  /*01f0*/  EXIT ;  /* 0x000000000000794d */ /* 0x000fea0003800000 */
.L_x_0:
[----:B------:R-:W-:-:S00]  /*0200*/  BRA `(.L_x_0) ;  /* 0xfffffffc00fc7947 */ /* 0x000fc0000383ffff */
[----:B------:R-:W-:-:S00]  /*0210*/  NOP ;  /* 0x0000000000007918 */ /* 0x000fc00000000000 */
        /* <DEDUP_REMOVED lines=14> */
.L_x_2:


//--------------------- .text._Z10firstStagePiS_ii --------------------------
	.section	.text._Z10firstStagePiS_ii,"ax",@progbits
	.align	128
        .global         _Z10firstStagePiS_ii
        .type           _Z10firstStagePiS_ii,@function
        .size           _Z10firstStagePiS_ii,(.L_x_3 - _Z10firstStagePiS_ii)
        .other          _Z10firstStagePiS_ii,@"STO_CUDA_ENTRY STV_DEFAULT"
_Z10firstStagePiS_ii:
.text._Z10firstStagePiS_ii:
[----:B------:R-:W-:Y:S01]  /*0000*/  LDC R1, c[0x0][0x37c] ;  /* 0x0000df00ff017b82 */ /* 0x000fe20000000800 */
[----:B------:R-:W0:Y:S07]  /*0010*/  S2R R7, SR_TID.X ;  /* 0x0000000000077919 */ /* 0x000e2e0000002100 */
[----:B------:R-:W0:Y:S01]  /*0020*/  S2UR UR6, SR_CTAID.X ;  /* 0x00000000000679c3 */ /* 0x000e220000002500 */
[----:B------:R-:W1:Y:S01]  /*0030*/  LDCU.64 UR4, c[0x0][0x358] ;  /* 0x00006b00ff0477ac */ /* 0x000e620008000a00 */
[----:B------:R-:W2:Y:S06]  /*0040*/  S2R R3, SR_CTAID.Y ;  /* 0x0000000000037919 */ /* 0x000eac0000002600 */
[----:B------:R-:W0:Y:S08]  /*0050*/  LDC R0, c[0x0][0x360] ;  /* 0x0000d800ff007b82 */ /* 0x000e300000000800 */
[----:B------:R-:W2:Y:S08]  /*0060*/  LDC R2, c[0x0][0x390] ;  /* 0x0000e400ff027b82 */ /* 0x000eb00000000800 */
[----:B------:R-:W3:Y:S01]  /*0070*/  LDC.64 R4, c[0x0][0x380] ;  /* 0x0000e000ff047b82 */ /* 0x000ee20000000a00 */
[----:B0-----:R-:W-:-:S02]  /*0080*/  IMAD R0, R0, UR6, R7 ;  /* 0x0000000600007c24 */ /* 0x001fc4000f8e0207 */
[----:B--2---:R-:W-:-:S05]  /*0090*/  IMAD R7, R3, R2, RZ ;  /* 0x0000000203077224 */ /* 0x004fca00078e02ff */
[----:B------:R-:W-:Y:S02]  /*00a0*/  LEA R9, R7, R0, 0x8 ;  /* 0x0000000007097211 */ /* 0x000fe400078e40ff */
[----:B------:R-:W0:Y:S03]  /*00b0*/  LDC.64 R6, c[0x0][0x388] ;  /* 0x0000e200ff067b82 */ /* 0x000e260000000a00 */
[----:B---3--:R-:W-:-:S05]  /*00c0*/  IMAD.WIDE R4, R9, 0x4, R4 ;  /* 0x0000000409047825 */ /* 0x008fca00078e0204 */
[----:B-1----:R-:W2:Y:S01]  /*00d0*/  LDG.E R17, desc[UR4][R4.64] ;  /* 0x0000000404117981 */ /* 0x002ea2000c1e1900 */
[----:B0-----:R-:W-:-:S04]  /*00e0*/  IMAD.WIDE R6, R9, 0x4, R6 ;  /* 0x0000000409067825 */ /* 0x001fc800078e0206 */
[C---:B------:R-:W-:Y:S01]  /*00f0*/  IMAD.WIDE R8, R2.reuse, 0x4, R4 ;  /* 0x0000000402087825 */ /* 0x040fe200078e0204 */
[----:B--2---:R0:W-:Y:S04]  /*0100*/  STG.E desc[UR4][R6.64], R17 ;  /* 0x0000001106007986 */ /* 0x0041e8000c101904 */
[----:B------:R-:W2:Y:S01]  /*0110*/  LDG.E R12, desc[UR4][R8.64] ;  /* 0x00000004080c7981 */ /* 0x000ea2000c1e1900 */
[----:B------:R-:W-:Y:S01]  /*0120*/  IMAD.WIDE R10, R2, 0x4, R6 ;  /* 0x00000004020a7825 */ /* 0x000fe200078e0206 */
[----:B--2---:R-:W-:-:S03]  /*0130*/  IADD3 R19, PT, PT, R17, R12, RZ ;  /* 0x0000000c11137210 */ /* 0x004fc60007ffe0ff */
[C---:B------:R-:W-:Y:S02]  /*0140*/  IMAD.WIDE R12, R2.reuse, 0x4, R8 ;  /* 0x00000004020c7825 */ /* 0x040fe400078e0208 */
[----:B------:R1:W-:Y:S04]  /*0150*/  STG.E desc[UR4][R10.64], R19 ;  /* 0x000000130a007986 */ /* 0x0003e8000c101904 */
[----:B------:R-:W2:Y:S01]  /*0160*/  LDG.E R14, desc[UR4][R12.64] ;  /* 0x000000040c0e7981 */ /* 0x000ea2000c1e1900 */
[----:B------:R-:W-:Y:S01]  /*0170*/  IMAD.WIDE R4, R2, 0x4, R10 ;  /* 0x0000000402047825 */ /* 0x000fe200078e020a */
[----:B--2---:R-:W-:-:S03]  /*0180*/  IADD3 R21, PT, PT, R19, R14, RZ ;  /* 0x0000000e13157210 */ /* 0x004fc60007ffe0ff */
[C---:B------:R-:W-:Y:S02]  /*0190*/  IMAD.WIDE R14, R2.reuse, 0x4, R12 ;  /* 0x00000004020e7825 */ /* 0x040fe400078e020c */
[----:B------:R2:W-:Y:S04]  /*01a0*/  STG.E desc[UR4][R4.64], R21 ;  /* 0x0000001504007986 */ /* 0x0005e8000c101904 */
[----:B------:R-:W3:Y:S01]  /*01b0*/  LDG.E R16, desc[UR4][R14.64] ;  /* 0x000000040e107981 */ /* 0x000ee2000c1e1900 */
[----:B0-----:R-:W-:-:S04]  /*01c0*/  IMAD.WIDE R6, R2, 0x4, R4 ;  /* 0x0000000402067825 */ /* 0x001fc800078e0204 */
[----:B------:R-:W-:Y:S01]  /*01d0*/  IMAD.WIDE R8, R2, 0x4, R14 ;  /* 0x0000000402087825 */ /* 0x000fe200078e020e */
[----:B---3--:R-:W-:-:S05]  /*01e0*/  IADD3 R17, PT, PT, R21, R16, RZ ;  /* 0x0000001015117210 */ /* 0x008fca0007ffe0ff */
[----:B------:R0:W-:Y:S04]  /*01f0*/  STG.E desc[UR4][R6.64], R17 ;  /* 0x0000001106007986 */ /* 0x0001e8000c101904 */
[----:B------:R-:W3:Y:S01]  /*0200*/  LDG.E R16, desc[UR4][R8.64] ;  /* 0x0000000408107981 */ /* 0x000ee2000c1e1900 */
[----:B-1----:R-:W-:-:S04]  /*0210*/  IMAD.WIDE R10, R2, 0x4, R6 ;  /* 0x00000004020a7825 */ /* 0x002fc800078e0206 */
[----:B------:R-:W-:Y:S01]  /*0220*/  IMAD.WIDE R12, R2, 0x4, R8 ;  /* 0x00000004020c7825 */ /* 0x000fe200078e0208 */
[----:B---3--:R-:W-:-:S05]  /*0230*/  IADD3 R19, PT, PT, R17, R16, RZ ;  /* 0x0000001011137210 */ /* 0x008fca0007ffe0ff */
[----:B------:R1:W-:Y:S04]  /*0240*/  STG.E desc[UR4][R10.64], R19 ;  /* 0x000000130a007986 */ /* 0x0003e8000c101904 */
[----:B------:R-:W3:Y:S01]  /*0250*/  LDG.E R16, desc[UR4][R12.64] ;  /* 0x000000040c107981 */ /* 0x000ee2000c1e1900 */
[----:B--2---:R-:W-:-:S04]  /*0260*/  IMAD.WIDE R4, R2, 0x4, R10 ;  /* 0x0000000402047825 */ /* 0x004fc800078e020a */
[----:B------:R-:W-:Y:S01]  /*0270*/  IMAD.WIDE R14, R2, 0x4, R12 ;  /* 0x00000004020e7825 */ /* 0x000fe200078e020c */
[----:B---3--:R-:W-:-:S05]  /*0280*/  IADD3 R21, PT, PT, R19, R16, RZ ;  /* 0x0000001013157210 */ /* 0x008fca0007ffe0ff */
        /* <DEDUP_REMOVED lines=1230> */
[----:B------:R-:W-:Y:S04]  /*4f70*/  STG.E desc[UR4][R4.64], R21 ;  /* 0x0000001504007986 */ /* 0x000fe8000c101904 */
[----:B------:R-:W2:Y:S01]  /*4f80*/  LDG.E R16, desc[UR4][R14.64] ;  /* 0x000000040e107981 */ /* 0x000ea2000c1e1900 */
[----:B0-----:R-:W-:-:S04]  /*4f90*/  IMAD.WIDE R6, R2, 0x4, R4 ;  /* 0x0000000402067825 */ /* 0x001fc800078e0204 */
[----:B------:R-:W-:Y:S01]  /*4fa0*/  IMAD.WIDE R8, R2, 0x4, R14 ;  /* 0x0000000402087825 */ /* 0x000fe200078e020e */
[----:B--2---:R-:W-:-:S05]  /*4fb0*/  IADD3 R17, PT, PT, R21, R16, RZ ;  /* 0x0000001015117210 */ /* 0x004fca0007ffe0ff */
[----:B------:R0:W-:Y:S04]  /*4fc0*/  STG.E desc[UR4][R6.64], R17 ;  /* 0x0000001106007986 */ /* 0x0001e8000c101904 */
[----:B------:R-:W2:Y:S01]  /*4fd0*/  LDG.E R16, desc[UR4][R8.64] ;  /* 0x0000000408107981 */ /* 0x000ea2000c1e1900 */
[----:B-1----:R-:W-:-:S04]  /*4fe0*/  IMAD.WIDE R10, R2, 0x4, R6 ;  /* 0x00000004020a7825 */ /* 0x002fc800078e0206 */
[----:B------:R-:W-:Y:S01]  /*4ff0*/  IMAD.WIDE R12, R2, 0x4, R8 ;  /* 0x00000004020c7825 */ /* 0x000fe200078e0208 */
[----:B0-----:R-:W0:Y:S01]  /*5000*/  LDC.64 R6, c[0x4][RZ] ;  /* 0x01000000ff067b82 */ /* 0x001e220000000a00 */
[----:B--2---:R-:W-:-:S05]  /*5010*/  IADD3 R19, PT, PT, R17, R16, RZ ;  /* 0x0000001011137210 */ /* 0x004fca0007ffe0ff */
[----:B------:R-:W-:Y:S04]  /*5020*/  STG.E desc[UR4][R10.64], R19 ;  /* 0x000000130a007986 */ /* 0x000fe8000c101904 */
[----:B------:R-:W2:Y:S01]  /*5030*/  LDG.E R16, desc[UR4][R12.64] ;  /* 0x000000040c107981 */ /* 0x000ea2000c1e1900 */
[----:B------:R-:W-:-:S04]  /*5040*/  IMAD.WIDE R4, R2, 0x4, R10 ;  /* 0x0000000402047825 */ /* 0x000fc800078e020a */
[----:B------:R-:W-:Y:S01]  /*5050*/  IMAD.WIDE R14, R2, 0x4, R12 ;  /* 0x00000004020e7825 */ /* 0x000fe200078e020c */
[----:B--2---:R-:W-:-:S05]  /*5060*/  IADD3 R21, PT, PT, R19, R16, RZ ;  /* 0x0000001013157210 */ /* 0x004fca0007ffe0ff */
[----:B------:R-:W-:Y:S04]  /*5070*/  STG.E desc[UR4][R4.64], R21 ;  /* 0x0000001504007986 */ /* 0x000fe8000c101904 */
[----:B------:R-:W2:Y:S01]  /*5080*/  LDG.E R14, desc[UR4][R14.64] ;  /* 0x000000040e0e7981 */ /* 0x000ea2000c1e1900 */
[----:B------:R-:W-:Y:S01]  /*5090*/  LEA R17, R3, R0, 0x5 ;  /* 0x0000000003117211 */ /* 0x000fe200078e28ff */
[----:B------:R-:W-:-:S04]  /*50a0*/  IMAD.WIDE R2, R2, 0x4, R4 ;  /* 0x0000000402027825 */ /* 0x000fc800078e0204 */
[----:B0-----:R-:W-:Y:S01]  /*50b0*/  IMAD.WIDE.U32 R6, R17, 0x4, R6 ;  /* 0x0000000411067825 */ /* 0x001fe200078e0006 */
[----:B--2---:R-:W-:-:S05]  /*50c0*/  IADD3 R9, PT, PT, R21, R14, RZ ;  /* 0x0000000e15097210 */ /* 0x004fca0007ffe0ff */
[----:B------:R-:W-:Y:S04]  /*50d0*/  STG.E desc[UR4][R2.64], R9 ;  /* 0x0000000902007986 */ /* 0x000fe8000c101904 */
[----:B------:R-:W-:Y:S01]  /*50e0*/  STG.E desc[UR4][R6.64], R9 ;  /* 0x0000000906007986 */ /* 0x000fe2000c101904 */
[----:B------:R-:W-:Y:S05]  /*50f0*/  EXIT ;  /* 0x000000000000794d */ /* 0x000fea0003800000 */
.L_x_1:
        /* <DEDUP_REMOVED lines=16> */
.L_x_3:


//--------------------- .nv.shared._Z11secondStagev --------------------------
	.section	.nv.shared._Z11secondStagev,"aw",@nobits
	.sectionflags	@""
	.align	4
.nv.shared._Z11secondStagev:
	.zero		1216


//--------------------- .nv.shared.reserved.0     --------------------------
	.section	.nv.shared.reserved.0,"aw",@nobits
	.weak		__nv_reservedSMEM_offset_0_alias
	.size		__nv_reservedSMEM_offset_0_alias, 0, 64
	.other		__nv_reservedSMEM_offset_0_alias,@"STO_CUDA_RESERVED_SHARED STV_DEFAULT"
__nv_reservedSMEM_offset_0_alias:
	.zero		0
	.zero		64


//--------------------- .nv.global                --------------------------
	.section	.nv.global,"aw",@nobits
	.align	4
.nv.global:
	.type		temp,@object
	.size		temp,(.L_0 - temp)
temp:
	.zero		1048576
.L_0:


//--------------------- .nv.constant0._Z11secondStagev --------------------------
	.section	.nv.constant0._Z11secondStagev,"a",@progbits
	.sectionflags	@""
	.align	4
.nv.constant0._Z11secondStagev:
	.zero		896


//--------------------- .nv.constant0._Z10firstStagePiS_ii --------------------------
	.section	.nv.constant0._Z10firstStagePiS_ii,"a",@progbits
	.sectionflags	@""
	.align	4
.nv.constant0._Z10firstStagePiS_ii:
	.zero		920


//--------------------- SYMBOLS --------------------------

	.type		.nv.reservedSmem.offset0,@object
	.size		.nv.reservedSmem.offset0,0x4
	.type		.nv.reservedSmem.cap,@object
	.size		.nv.reservedSmem.cap,0x4
